//
// Generated by NVIDIA NVVM Compiler
//
// Compiler Build ID: CL-36424714
// Cuda compilation tools, release 13.0, V13.0.88
// Based on NVVM 20.0.0
//

.version 9.0
.target sm_100
.address_size 64

	// .globl	_Z21updateIsingModelGPUV3iPc
// _ZZ21updateIsingModelGPUV3iPcE11sharedModel has been demoted

.visible .entry _Z21updateIsingModelGPUV3iPc(
	.param .u32 _Z21updateIsingModelGPUV3iPc_param_0,
	.param .u64 .ptr .align 1 _Z21updateIsingModelGPUV3iPc_param_1
)
{
	.reg .pred 	%p<97>;
	.reg .b16 	%rs<71>;
	.reg .b32 	%r<214>;
	.reg .b64 	%rd<31>;
	// demoted variable
	.shared .align 1 .b8 _ZZ21updateIsingModelGPUV3iPcE11sharedModel[36];
	ld.param.u32 	%r80, [_Z21updateIsingModelGPUV3iPc_param_0];
	ld.param.u64 	%rd2, [_Z21updateIsingModelGPUV3iPc_param_1];
	cvta.to.global.u64 	%rd1, %rd2;
	mov.u32 	%r81, %ctaid.x;
	mov.u32 	%r1, %ntid.x;
	mov.u32 	%r202, %tid.x;
	mad.lo.s32 	%r3, %r81, %r1, %r202;
	mov.u32 	%r82, %ctaid.y;
	mov.u32 	%r4, %ntid.y;
	mov.u32 	%r5, %tid.y;
	mad.lo.s32 	%r6, %r82, %r4, %r5;
	shl.b32 	%r7, %r1, 1;
	setp.ge.u32 	%p3, %r202, %r7;
	@%p3 bra 	$L__BB0_25;
	shl.b32 	%r8, %r4, 1;
	sub.s32 	%r9, %r3, %r1;
	sub.s32 	%r10, %r6, %r4;
	add.s32 	%r11, %r5, %r4;
	max.u32 	%r83, %r8, %r11;
	setp.lt.u32 	%p4, %r11, %r8;
	selp.u32 	%r84, 1, 0, %p4;
	add.s32 	%r85, %r11, %r84;
	sub.s32 	%r86, %r83, %r85;
	div.u32 	%r87, %r86, %r4;
	add.s32 	%r12, %r87, %r84;
	and.b32  	%r13, %r12, 3;
	add.s32 	%r14, %r5, %r10;
	setp.gt.s32 	%p5, %r14, -1;
	setp.lt.s32 	%p6, %r14, %r80;
	and.pred  	%p1, %p5, %p6;
	add.s32 	%r15, %r5, %r6;
	add.s32 	%r16, %r11, %r4;
	add.s32 	%r17, %r11, %r6;
	add.s32 	%r18, %r16, %r4;
	mov.u32 	%r199, %r202;
$L__BB0_2:
	setp.ge.u32 	%p7, %r5, %r8;
	@%p7 bra 	$L__BB0_24;
	setp.eq.s32 	%p8, %r13, 3;
	add.s32 	%r88, %r199, %r9;
	setp.gt.s32 	%p9, %r88, -1;
	setp.lt.s32 	%p10, %r88, %r80;
	and.pred  	%p2, %p9, %p10;
	mul.lo.s32 	%r20, %r88, %r80;
	mov.u32 	%r89, _ZZ21updateIsingModelGPUV3iPcE11sharedModel;
	mad.lo.s32 	%r21, %r199, 6, %r89;
	mov.u32 	%r200, %r5;
	@%p8 bra 	$L__BB0_13;
	and.pred  	%p11, %p2, %p1;
	mov.b16 	%rs64, 96;
	not.pred 	%p12, %p11;
	@%p12 bra 	$L__BB0_6;
	add.s32 	%r90, %r14, %r20;
	cvt.s64.s32 	%rd3, %r90;
	add.s64 	%rd4, %rd1, %rd3;
	ld.global.u8 	%rs64, [%rd4];
$L__BB0_6:
	setp.eq.s32 	%p13, %r13, 0;
	add.s32 	%r22, %r21, %r5;
	st.shared.u8 	[%r22], %rs64;
	mov.u32 	%r200, %r11;
	@%p13 bra 	$L__BB0_13;
	setp.ge.s32 	%p14, %r15, %r80;
	not.pred 	%p15, %p2;
	mov.b16 	%rs65, 96;
	or.pred  	%p16, %p15, %p14;
	@%p16 bra 	$L__BB0_9;
	add.s32 	%r91, %r15, %r20;
	cvt.s64.s32 	%rd5, %r91;
	add.s64 	%rd6, %rd1, %rd5;
	ld.global.u8 	%rs65, [%rd6];
$L__BB0_9:
	setp.eq.s32 	%p17, %r13, 1;
	add.s32 	%r23, %r22, %r4;
	st.shared.u8 	[%r23], %rs65;
	mov.u32 	%r200, %r16;
	@%p17 bra 	$L__BB0_13;
	setp.ge.s32 	%p18, %r17, %r80;
	mov.b16 	%rs66, 96;
	or.pred  	%p20, %p15, %p18;
	@%p20 bra 	$L__BB0_12;
	add.s32 	%r92, %r17, %r20;
	cvt.s64.s32 	%rd7, %r92;
	add.s64 	%rd8, %rd1, %rd7;
	ld.global.u8 	%rs66, [%rd8];
$L__BB0_12:
	add.s32 	%r93, %r23, %r4;
	st.shared.u8 	[%r93], %rs66;
	mov.u32 	%r200, %r18;
$L__BB0_13:
	setp.lt.u32 	%p21, %r12, 3;
	@%p21 bra 	$L__BB0_24;
	not.pred 	%p29, %p2;
$L__BB0_15:
	add.s32 	%r26, %r200, %r10;
	setp.gt.s32 	%p22, %r26, -1;
	setp.lt.s32 	%p23, %r26, %r80;
	and.pred  	%p24, %p22, %p23;
	and.pred  	%p26, %p2, %p24;
	mov.b16 	%rs67, 96;
	not.pred 	%p27, %p26;
	@%p27 bra 	$L__BB0_17;
	add.s32 	%r94, %r26, %r20;
	cvt.s64.s32 	%rd9, %r94;
	add.s64 	%rd10, %rd1, %rd9;
	ld.global.u8 	%rs67, [%rd10];
$L__BB0_17:
	add.s32 	%r27, %r21, %r200;
	st.shared.u8 	[%r27], %rs67;
	add.s32 	%r28, %r200, %r6;
	setp.ge.s32 	%p28, %r28, %r80;
	mov.b16 	%rs68, 96;
	or.pred  	%p30, %p29, %p28;
	@%p30 bra 	$L__BB0_19;
	add.s32 	%r95, %r28, %r20;
	cvt.s64.s32 	%rd11, %r95;
	add.s64 	%rd12, %rd1, %rd11;
	ld.global.u8 	%rs68, [%rd12];
$L__BB0_19:
	add.s32 	%r29, %r27, %r4;
	st.shared.u8 	[%r29], %rs68;
	add.s32 	%r30, %r200, %r8;
	add.s32 	%r31, %r30, %r10;
	setp.ge.s32 	%p31, %r31, %r80;
	mov.b16 	%rs69, 96;
	or.pred  	%p33, %p29, %p31;
	@%p33 bra 	$L__BB0_21;
	add.s32 	%r97, %r31, %r20;
	cvt.s64.s32 	%rd13, %r97;
	add.s64 	%rd14, %rd1, %rd13;
	ld.global.u8 	%rs69, [%rd14];
$L__BB0_21:
	add.s32 	%r32, %r29, %r4;
	st.shared.u8 	[%r32], %rs69;
	add.s32 	%r33, %r30, %r6;
	setp.ge.s32 	%p34, %r33, %r80;
	mov.b16 	%rs70, 96;
	or.pred  	%p36, %p29, %p34;
	@%p36 bra 	$L__BB0_23;
	add.s32 	%r98, %r33, %r20;
	cvt.s64.s32 	%rd15, %r98;
	add.s64 	%rd16, %rd1, %rd15;
	ld.global.u8 	%rs70, [%rd16];
$L__BB0_23:
	add.s32 	%r99, %r32, %r4;
	st.shared.u8 	[%r99], %rs70;
	shl.b32 	%r100, %r4, 2;
	add.s32 	%r200, %r100, %r200;
	setp.lt.u32 	%p37, %r200, %r8;
	@%p37 bra 	$L__BB0_15;
$L__BB0_24:
	add.s32 	%r199, %r199, %r1;
	setp.lt.u32 	%p38, %r199, %r7;
	@%p38 bra 	$L__BB0_2;
$L__BB0_25:
	setp.ge.u32 	%p39, %r202, %r7;
	bar.sync 	0;
	@%p39 bra 	$L__BB0_49;
	shl.b32 	%r36, %r4, 1;
	add.s32 	%r37, %r5, %r4;
	max.u32 	%r101, %r36, %r37;
	setp.lt.u32 	%p40, %r37, %r36;
	selp.u32 	%r102, 1, 0, %p40;
	add.s32 	%r103, %r37, %r102;
	sub.s32 	%r104, %r101, %r103;
	div.u32 	%r105, %r104, %r4;
	add.s32 	%r38, %r105, %r102;
	add.s32 	%r39, %r6, %r5;
	add.s32 	%r40, %r39, %r4;
	add.s32 	%r41, %r37, %r4;
$L__BB0_27:
	setp.ge.u32 	%p41, %r5, %r36;
	@%p41 bra 	$L__BB0_48;
	and.b32  	%r43, %r38, 3;
	setp.eq.s32 	%p42, %r43, 3;
	add.s32 	%r44, %r202, %r3;
	mul.lo.s32 	%r45, %r44, %r80;
	mov.u32 	%r203, %r5;
	@%p42 bra 	$L__BB0_37;
	mov.u32 	%r106, _ZZ21updateIsingModelGPUV3iPcE11sharedModel;
	mad.lo.s32 	%r46, %r202, 6, %r106;
	max.s32 	%r107, %r44, %r39;
	setp.ge.s32 	%p43, %r107, %r80;
	@%p43 bra 	$L__BB0_31;
	add.s32 	%r108, %r46, %r5;
	ld.shared.u8 	%rs22, [%r108+-6];
	setp.eq.s16 	%p44, %rs22, 42;
	selp.u32 	%r109, 1, 0, %p44;
	ld.shared.u8 	%rs23, [%r108+-1];
	setp.eq.s16 	%p45, %rs23, 42;
	selp.u32 	%r110, 1, 0, %p45;
	add.s32 	%r111, %r110, %r109;
	ld.shared.u8 	%rs24, [%r108];
	setp.eq.s16 	%p46, %rs24, 42;
	selp.u32 	%r112, 1, 0, %p46;
	add.s32 	%r113, %r111, %r112;
	ld.shared.u8 	%rs25, [%r108+6];
	setp.eq.s16 	%p47, %rs25, 42;
	selp.u32 	%r114, 1, 0, %p47;
	add.s32 	%r115, %r113, %r114;
	ld.shared.u8 	%rs26, [%r108+1];
	setp.eq.s16 	%p48, %rs26, 42;
	selp.u32 	%r116, 1, 0, %p48;
	add.s32 	%r117, %r115, %r116;
	setp.gt.u32 	%p49, %r117, 2;
	selp.b16 	%rs27, 42, 96, %p49;
	add.s32 	%r118, %r39, %r45;
	cvt.s64.s32 	%rd17, %r118;
	add.s64 	%rd18, %rd1, %rd17;
	st.global.u8 	[%rd18], %rs27;
$L__BB0_31:
	setp.eq.s32 	%p50, %r43, 0;
	mov.u32 	%r203, %r37;
	@%p50 bra 	$L__BB0_37;
	max.s32 	%r119, %r44, %r40;
	setp.ge.s32 	%p51, %r119, %r80;
	@%p51 bra 	$L__BB0_34;
	add.s32 	%r120, %r46, %r37;
	ld.shared.u8 	%rs28, [%r120+-6];
	setp.eq.s16 	%p52, %rs28, 42;
	selp.u32 	%r121, 1, 0, %p52;
	ld.shared.u8 	%rs29, [%r120+-1];
	setp.eq.s16 	%p53, %rs29, 42;
	selp.u32 	%r122, 1, 0, %p53;
	add.s32 	%r123, %r122, %r121;
	ld.shared.u8 	%rs30, [%r120];
	setp.eq.s16 	%p54, %rs30, 42;
	selp.u32 	%r124, 1, 0, %p54;
	add.s32 	%r125, %r123, %r124;
	ld.shared.u8 	%rs31, [%r120+6];
	setp.eq.s16 	%p55, %rs31, 42;
	selp.u32 	%r126, 1, 0, %p55;
	add.s32 	%r127, %r125, %r126;
	ld.shared.u8 	%rs32, [%r120+1];
	setp.eq.s16 	%p56, %rs32, 42;
	selp.u32 	%r128, 1, 0, %p56;
	add.s32 	%r129, %r127, %r128;
	setp.gt.u32 	%p57, %r129, 2;
	selp.b16 	%rs33, 42, 96, %p57;
	add.s32 	%r130, %r40, %r45;
	cvt.s64.s32 	%rd19, %r130;
	add.s64 	%rd20, %rd1, %rd19;
	st.global.u8 	[%rd20], %rs33;
$L__BB0_34:
	setp.eq.s32 	%p58, %r43, 1;
	mov.u32 	%r203, %r41;
	@%p58 bra 	$L__BB0_37;
	add.s32 	%r203, %r41, %r4;
	add.s32 	%r131, %r40, %r4;
	max.s32 	%r132, %r44, %r131;
	setp.ge.s32 	%p59, %r132, %r80;
	@%p59 bra 	$L__BB0_37;
	add.s32 	%r133, %r46, %r41;
	ld.shared.u8 	%rs34, [%r133+-6];
	setp.eq.s16 	%p60, %rs34, 42;
	selp.u32 	%r134, 1, 0, %p60;
	ld.shared.u8 	%rs35, [%r133+-1];
	setp.eq.s16 	%p61, %rs35, 42;
	selp.u32 	%r135, 1, 0, %p61;
	add.s32 	%r136, %r135, %r134;
	ld.shared.u8 	%rs36, [%r133];
	setp.eq.s16 	%p62, %rs36, 42;
	selp.u32 	%r137, 1, 0, %p62;
	add.s32 	%r138, %r136, %r137;
	ld.shared.u8 	%rs37, [%r133+6];
	setp.eq.s16 	%p63, %rs37, 42;
	selp.u32 	%r139, 1, 0, %p63;
	add.s32 	%r140, %r138, %r139;
	ld.shared.u8 	%rs38, [%r133+1];
	setp.eq.s16 	%p64, %rs38, 42;
	selp.u32 	%r141, 1, 0, %p64;
	add.s32 	%r142, %r140, %r141;
	setp.gt.u32 	%p65, %r142, 2;
	selp.b16 	%rs39, 42, 96, %p65;
	add.s32 	%r144, %r131, %r45;
	cvt.s64.s32 	%rd21, %r144;
	add.s64 	%rd22, %rd1, %rd21;
	st.global.u8 	[%rd22], %rs39;
$L__BB0_37:
	setp.lt.u32 	%p66, %r38, 3;
	@%p66 bra 	$L__BB0_48;
	add.s32 	%r213, %r6, %r203;
	add.s32 	%r212, %r213, %r45;
	mov.u32 	%r145, %ctaid.y;
	add.s32 	%r146, %r145, 3;
	mad.lo.s32 	%r147, %r4, %r146, %r5;
	add.s32 	%r210, %r147, %r203;
	add.s32 	%r211, %r210, %r45;
	mad.lo.s32 	%r148, %r202, 6, %r203;
	mov.u32 	%r149, _ZZ21updateIsingModelGPUV3iPcE11sharedModel;
	add.s32 	%r209, %r149, %r148;
	add.s32 	%r150, %r145, 2;
	mad.lo.s32 	%r151, %r4, %r150, %r5;
	add.s32 	%r207, %r151, %r203;
	add.s32 	%r208, %r207, %r45;
	mad.lo.s32 	%r152, %r4, %r145, %r4;
	add.s32 	%r153, %r5, %r152;
	add.s32 	%r205, %r153, %r203;
	add.s32 	%r206, %r205, %r45;
	add.s32 	%r204, %r203, 6;
$L__BB0_39:
	max.s32 	%r154, %r44, %r213;
	setp.ge.s32 	%p67, %r154, %r80;
	@%p67 bra 	$L__BB0_41;
	ld.shared.u8 	%rs40, [%r209+-6];
	setp.eq.s16 	%p68, %rs40, 42;
	selp.u32 	%r155, 1, 0, %p68;
	ld.shared.u8 	%rs41, [%r209+-1];
	setp.eq.s16 	%p69, %rs41, 42;
	selp.u32 	%r156, 1, 0, %p69;
	add.s32 	%r157, %r156, %r155;
	ld.shared.u8 	%rs42, [%r209];
	setp.eq.s16 	%p70, %rs42, 42;
	selp.u32 	%r158, 1, 0, %p70;
	add.s32 	%r159, %r157, %r158;
	ld.shared.u8 	%rs43, [%r209+6];
	setp.eq.s16 	%p71, %rs43, 42;
	selp.u32 	%r160, 1, 0, %p71;
	add.s32 	%r161, %r159, %r160;
	ld.shared.u8 	%rs44, [%r209+1];
	setp.eq.s16 	%p72, %rs44, 42;
	selp.u32 	%r162, 1, 0, %p72;
	add.s32 	%r163, %r161, %r162;
	setp.gt.u32 	%p73, %r163, 2;
	selp.b16 	%rs45, 42, 96, %p73;
	cvt.s64.s32 	%rd23, %r212;
	add.s64 	%rd24, %rd1, %rd23;
	st.global.u8 	[%rd24], %rs45;
$L__BB0_41:
	max.s32 	%r164, %r44, %r205;
	setp.ge.s32 	%p74, %r164, %r80;
	@%p74 bra 	$L__BB0_43;
	add.s32 	%r165, %r209, %r4;
	ld.shared.u8 	%rs46, [%r165+-6];
	setp.eq.s16 	%p75, %rs46, 42;
	selp.u32 	%r166, 1, 0, %p75;
	ld.shared.u8 	%rs47, [%r165+-1];
	setp.eq.s16 	%p76, %rs47, 42;
	selp.u32 	%r167, 1, 0, %p76;
	add.s32 	%r168, %r167, %r166;
	ld.shared.u8 	%rs48, [%r165];
	setp.eq.s16 	%p77, %rs48, 42;
	selp.u32 	%r169, 1, 0, %p77;
	add.s32 	%r170, %r168, %r169;
	ld.shared.u8 	%rs49, [%r165+6];
	setp.eq.s16 	%p78, %rs49, 42;
	selp.u32 	%r171, 1, 0, %p78;
	add.s32 	%r172, %r170, %r171;
	ld.shared.u8 	%rs50, [%r165+1];
	setp.eq.s16 	%p79, %rs50, 42;
	selp.u32 	%r173, 1, 0, %p79;
	add.s32 	%r174, %r172, %r173;
	setp.gt.u32 	%p80, %r174, 2;
	selp.b16 	%rs51, 42, 96, %p80;
	cvt.s64.s32 	%rd25, %r206;
	add.s64 	%rd26, %rd1, %rd25;
	st.global.u8 	[%rd26], %rs51;
$L__BB0_43:
	max.s32 	%r175, %r44, %r207;
	setp.ge.s32 	%p81, %r175, %r80;
	@%p81 bra 	$L__BB0_45;
	add.s32 	%r176, %r209, %r36;
	ld.shared.u8 	%rs52, [%r176+-6];
	setp.eq.s16 	%p82, %rs52, 42;
	selp.u32 	%r177, 1, 0, %p82;
	ld.shared.u8 	%rs53, [%r176+-1];
	setp.eq.s16 	%p83, %rs53, 42;
	selp.u32 	%r178, 1, 0, %p83;
	add.s32 	%r179, %r178, %r177;
	ld.shared.u8 	%rs54, [%r176];
	setp.eq.s16 	%p84, %rs54, 42;
	selp.u32 	%r180, 1, 0, %p84;
	add.s32 	%r181, %r179, %r180;
	ld.shared.u8 	%rs55, [%r176+6];
	setp.eq.s16 	%p85, %rs55, 42;
	selp.u32 	%r182, 1, 0, %p85;
	add.s32 	%r183, %r181, %r182;
	ld.shared.u8 	%rs56, [%r176+1];
	setp.eq.s16 	%p86, %rs56, 42;
	selp.u32 	%r184, 1, 0, %p86;
	add.s32 	%r185, %r183, %r184;
	setp.gt.u32 	%p87, %r185, 2;
	selp.b16 	%rs57, 42, 96, %p87;
	cvt.s64.s32 	%rd27, %r208;
	add.s64 	%rd28, %rd1, %rd27;
	st.global.u8 	[%rd28], %rs57;
$L__BB0_45:
	max.s32 	%r186, %r44, %r210;
	setp.ge.s32 	%p88, %r186, %r80;
	@%p88 bra 	$L__BB0_47;
	mad.lo.s32 	%r187, %r4, 3, %r209;
	ld.shared.u8 	%rs58, [%r187+-6];
	setp.eq.s16 	%p89, %rs58, 42;
	selp.u32 	%r188, 1, 0, %p89;
	ld.shared.u8 	%rs59, [%r187+-1];
	setp.eq.s16 	%p90, %rs59, 42;
	selp.u32 	%r189, 1, 0, %p90;
	add.s32 	%r190, %r189, %r188;
	ld.shared.u8 	%rs60, [%r187];
	setp.eq.s16 	%p91, %rs60, 42;
	selp.u32 	%r191, 1, 0, %p91;
	add.s32 	%r192, %r190, %r191;
	ld.shared.u8 	%rs61, [%r187+6];
	setp.eq.s16 	%p92, %rs61, 42;
	selp.u32 	%r193, 1, 0, %p92;
	add.s32 	%r194, %r192, %r193;
	ld.shared.u8 	%rs62, [%r187+1];
	setp.eq.s16 	%p93, %rs62, 42;
	selp.u32 	%r195, 1, 0, %p93;
	add.s32 	%r196, %r194, %r195;
	setp.gt.u32 	%p94, %r196, 2;
	selp.b16 	%rs63, 42, 96, %p94;
	cvt.s64.s32 	%rd29, %r211;
	add.s64 	%rd30, %rd1, %rd29;
	st.global.u8 	[%rd30], %rs63;
$L__BB0_47:
	shl.b32 	%r197, %r4, 2;
	add.s32 	%r213, %r213, %r197;
	add.s32 	%r212, %r212, %r197;
	add.s32 	%r211, %r211, %r197;
	add.s32 	%r210, %r210, %r197;
	add.s32 	%r209, %r209, %r197;
	add.s32 	%r208, %r208, %r197;
	add.s32 	%r207, %r207, %r197;
	add.s32 	%r206, %r206, %r197;
	add.s32 	%r205, %r205, %r197;
	add.s32 	%r204, %r204, %r197;
	add.s32 	%r198, %r204, -6;
	setp.lt.u32 	%p95, %r198, %r36;
	@%p95 bra 	$L__BB0_39;
$L__BB0_48:
	add.s32 	%r202, %r202, %r1;
	setp.lt.u32 	%p96, %r202, %r7;
	@%p96 bra 	$L__BB0_27;
$L__BB0_49:
	ret;

}


// ===== COMPILED SASS (sm_100) =====

	.target	sm_100

	.elftype	@"ET_EXEC"


//--------------------- .note.nv.tkinfo           --------------------------
	.section	.note.nv.tkinfo,"",@"SHT_NOTE"
	.sectionflags	@"SHF_NOTE_NV_TKINFO"
	.tkinfo
        /*0018*/ 	.word	0x00000002
        /*0030*/ 	.string	""
        /*0030*/ 	.string	"ptxas"
        /*0030*/ 	.string	"Cuda compilation tools, release 13.0, V13.0.88"
        /*0030*/ 	.string	"Build cuda_13.0.r13.0/compiler.36424714_0"
        /*0030*/ 	.string	"-arch sm_100 -m 64 "



//--------------------- .note.nv.cuinfo           --------------------------
	.section	.note.nv.cuinfo,"",@"SHT_NOTE"
	.sectionflags	@"SHF_NOTE_NV_CUINFO"
        /*0018*/ 	.short	0x0002
        /*001a*/ 	.short	0x0064
        /*001c*/ 	.short	0x0082
	.zero		2


//--------------------- .nv.info                  --------------------------
	.section	.nv.info,"",@"SHT_CUDA_INFO"
	.align	4


	//----- nvinfo : EIATTR_REGCOUNT
	.align		4
        /*0000*/ 	.byte	0x04, 0x2f
        /*0002*/ 	.short	(.L_1 - .L_0)
	.align		4
.L_0:
        /*0004*/ 	.word	index@(_Z21updateIsingModelGPUV3iPc)
        /*0008*/ 	.word	0x00000020


	//----- nvinfo : EIATTR_FRAME_SIZE
	.align		4
.L_1:
        /*000c*/ 	.byte	0x04, 0x11
        /*000e*/ 	.short	(.L_3 - .L_2)
	.align		4
.L_2:
        /*0010*/ 	.word	index@(_Z21updateIsingModelGPUV3iPc)
        /*0014*/ 	.word	0x00000000


	//----- nvinfo : EIATTR_MIN_STACK_SIZE
	.align		4
.L_3:
        /*0018*/ 	.byte	0x04, 0x12
        /*001a*/ 	.short	(.L_5 - .L_4)
	.align		4
.L_4:
        /*001c*/ 	.word	index@(_Z21updateIsingModelGPUV3iPc)
        /*0020*/ 	.word	0x00000000
.L_5:


//--------------------- .nv.compat                --------------------------
	.section	.nv.compat,"",@"SHT_CUDA_COMPAT_INFO"
	.align	4
        /*0000*/ 	.byte	0x02, 0x09, 0x00, 0x00, 0x02, 0x02, 0x01, 0x00, 0x02, 0x05, 0x05, 0x00, 0x03, 0x07, 0x01, 0x01
        /*0010*/ 	.byte	0x02, 0x03, 0x00, 0x00, 0x02, 0x06, 0x01, 0x00, 0x04, 0x0b, 0x08, 0x00, 0x09, 0x00, 0x00, 0x00
        /*0020*/ 	.byte	0x00, 0x00, 0x00, 0x00


//--------------------- .nv.info._Z21updateIsingModelGPUV3iPc --------------------------
	.section	.nv.info._Z21updateIsingModelGPUV3iPc,"",@"SHT_CUDA_INFO"
	.sectionflags	@""
	.align	4


	//----- nvinfo : EIATTR_CUDA_API_VERSION
	.align		4
        /*0000*/ 	.byte	0x04, 0x37
        /*0002*/ 	.short	(.L_7 - .L_6)
.L_6:
        /*0004*/ 	.word	0x00000082


	//----- nvinfo : EIATTR_KPARAM_INFO
	.align		4
.L_7:
        /*0008*/ 	.byte	0x04, 0x17
        /*000a*/ 	.short	(.L_9 - .L_8)
.L_8:
        /*000c*/ 	.word	0x00000000
        /*0010*/ 	.short	0x0001
        /*0012*/ 	.short	0x0008
        /*0014*/ 	.byte	0x00, 0xf5, 0x21, 0x00


	//----- nvinfo : EIATTR_KPARAM_INFO
	.align		4
.L_9:
        /*0018*/ 	.byte	0x04, 0x17
        /*001a*/ 	.short	(.L_11 - .L_10)
.L_10:
        /*001c*/ 	.word	0x00000000
        /*0020*/ 	.short	0x0000
        /*0022*/ 	.short	0x0000
        /*0024*/ 	.byte	0x00, 0xf0, 0x11, 0x00


	//----- nvinfo : EIATTR_SPARSE_MMA_MASK
	.align		4
.L_11:
        /*0028*/ 	.byte	0x03, 0x50
        /*002a*/ 	.short	0x0000


	//----- nvinfo : EIATTR_MAXREG_COUNT
	.align		4
        /*002c*/ 	.byte	0x03, 0x1b
        /*002e*/ 	.short	0x00ff


	//----- nvinfo : EIATTR_NUM_BARRIERS
	.align		4
        /*0030*/ 	.byte	0x02, 0x4c
        /*0032*/ 	.byte	0x01
	.zero		1


	//----- nvinfo : EIATTR_MERCURY_ISA_VERSION
	.align		4
        /*0034*/ 	.byte	0x03, 0x5f
        /*0036*/ 	.short	0x0101


	//----- nvinfo : EIATTR_VRC_CTA_INIT_COUNT
	.align		4
        /*0038*/ 	.byte	0x02, 0x4a
	.zero		1
	.zero		1


	//----- nvinfo : EIATTR_EXIT_INSTR_OFFSETS
	.align		4
        /*003c*/ 	.byte	0x04, 0x1c
        /*003e*/ 	.short	(.L_13 - .L_12)


	//   ....[0]....
.L_12:
        /*0040*/ 	.word	0x00000a80


	//   ....[1]....
        /*0044*/ 	.word	0x00001e70


	//----- nvinfo : EIATTR_CRS_STACK_SIZE
	.align		4
.L_13:
        /*0048*/ 	.byte	0x04, 0x1e
        /*004a*/ 	.short	(.L_15 - .L_14)
.L_14:
        /*004c*/ 	.word	0x00000000


	//----- nvinfo : EIATTR_CBANK_PARAM_SIZE
	.align		4
.L_15:
        /*0050*/ 	.byte	0x03, 0x19
        /*0052*/ 	.short	0x0010


	//----- nvinfo : EIATTR_PARAM_CBANK
	.align		4
        /*0054*/ 	.byte	0x04, 0x0a
        /*0056*/ 	.short	(.L_17 - .L_16)
	.align		4
.L_16:
        /*0058*/ 	.word	index@(.nv.constant0._Z21updateIsingModelGPUV3iPc)
        /*005c*/ 	.short	0x0380
        /*005e*/ 	.short	0x0010


	//----- nvinfo : EIATTR_SW_WAR
	.align		4
.L_17:
        /*0060*/ 	.byte	0x04, 0x36
        /*0062*/ 	.short	(.L_19 - .L_18)
.L_18:
        /*0064*/ 	.word	0x00000008
.L_19:


//--------------------- .nv.callgraph             --------------------------
	.section	.nv.callgraph,"",@"SHT_CUDA_CALLGRAPH"
	.align	4
	.sectionentsize	8
	.align		4
        /*0000*/ 	.word	0x00000000
	.align		4
        /*0004*/ 	.word	0xffffffff
	.align		4
        /*0008*/ 	.word	0x00000000
	.align		4
        /*000c*/ 	.word	0xfffffffe
	.align		4
        /*0010*/ 	.word	0x00000000
	.align		4
        /*0014*/ 	.word	0xfffffffd
	.align		4
        /*0018*/ 	.word	0x00000000
	.align		4
        /*001c*/ 	.word	0xfffffffc


//--------------------- .text._Z21updateIsingModelGPUV3iPc --------------------------
	.section	.text._Z21updateIsingModelGPUV3iPc,"ax",@progbits
	.align	128
        .global         _Z21updateIsingModelGPUV3iPc
        .type           _Z21updateIsingModelGPUV3iPc,@function
        .size           _Z21updateIsingModelGPUV3iPc,(.L_x_33 - _Z21updateIsingModelGPUV3iPc)
        .other          _Z21updateIsingModelGPUV3iPc,@"STO_CUDA_ENTRY STV_DEFAULT"
_Z21updateIsingModelGPUV3iPc:
.text._Z21updateIsingModelGPUV3iPc:
[----:B------:R-:W-:Y:S01]  /*0000*/  LDC R1, c[0x0][0x37c] ;  /* 0x0000df00ff017b82 */ /* 0x000fe20000000800 */
[----:B------:R-:W0:Y:S07]  /*0010*/  S2R R0, SR_TID.X ;  /* 0x0000000000007919 */ /* 0x000e2e0000002100 */
[----:B------:R-:W1:Y:S01]  /*0020*/  LDC R3, c[0x0][0x360] ;  /* 0x0000d800ff037b82 */ /* 0x000e620000000800 */
[----:B------:R-:W2:Y:S01]  /*0030*/  LDCU UR9, c[0x0][0x364] ;  /* 0x00006c80ff0977ac */ /* 0x000ea20008000800 */
[----:B------:R-:W-:Y:S01]  /*0040*/  BSSY.RECONVERGENT B2, `(.L_x_0) ;  /* 0x00000a1000027945 */ /* 0x000fe20003800200 */
[----:B------:R-:W3:Y:S01]  /*0050*/  S2R R2, SR_TID.Y ;  /* 0x0000000000027919 */ /* 0x000ee20000002200 */
[----:B------:R-:W4:Y:S04]  /*0060*/  LDCU.64 UR10, c[0x0][0x358] ;  /* 0x00006b00ff0a77ac */ /* 0x000f280008000a00 */
[----:B------:R-:W5:Y:S01]  /*0070*/  S2UR UR4, SR_CTAID.X ;  /* 0x00000000000479c3 */ /* 0x000f620000002500 */
[----:B------:R-:W0:Y:S07]  /*0080*/  LDCU UR6, c[0x0][0x380] ;  /* 0x00007000ff0677ac */ /* 0x000e2e0008000800 */
[----:B------:R-:W3:Y:S08]  /*0090*/  S2UR UR5, SR_CTAID.Y ;  /* 0x00000000000579c3 */ /* 0x000ef00000002600 */
[----:B------:R-:W3:Y:S01]  /*00a0*/  LDC R5, c[0x0][0x364] ;  /* 0x0000d900ff057b82 */ /* 0x000ee20000000800 */
[----:B-1----:R-:W-:-:S05]  /*00b0*/  IMAD.SHL.U32 R7, R3, 0x2, RZ ;  /* 0x0000000203077824 */ /* 0x002fca00078e00ff */
[----:B0-----:R-:W-:Y:S01]  /*00c0*/  ISETP.GE.U32.AND P0, PT, R0, R7, PT ;  /* 0x000000070000720c */ /* 0x001fe20003f06070 */
[----:B-----5:R-:W-:Y:S02]  /*00d0*/  IMAD R4, R3, UR4, R0 ;  /* 0x0000000403047c24 */ /* 0x020fe4000f8e0200 */
[----:B---3--:R-:W-:-:S10]  /*00e0*/  IMAD R9, R5, UR5, R2 ;  /* 0x0000000505097c24 */ /* 0x008fd4000f8e0202 */
[----:B--2-4-:R-:W-:Y:S05]  /*00f0*/  @P0 BRA `(.L_x_1) ;  /* 0x0000000800540947 */ /* 0x014fea0003800000 */
[----:B------:R-:W0:Y:S01]  /*0100*/  I2F.U32.RP R8, UR9 ;  /* 0x0000000900087d06 */ /* 0x000e220008209000 */
[----:B------:R-:W1:Y:S01]  /*0110*/  LDC R11, c[0x0][0x364] ;  /* 0x0000d900ff0b7b82 */ /* 0x000e620000000800 */
[----:B------:R-:W-:Y:S01]  /*0120*/  VIADD R6, R2, UR9 ;  /* 0x0000000902067c36 */ /* 0x000fe20008000000 */
[----:B------:R-:W2:Y:S01]  /*0130*/  LDCU UR4, c[0x0][0x380] ;  /* 0x00007000ff0477ac */ /* 0x000ea20008000800 */
[----:B------:R-:W-:Y:S01]  /*0140*/  ISETP.NE.U32.AND P2, PT, RZ, UR9, PT ;  /* 0x00000009ff007c0c */ /* 0x000fe2000bf45070 */
[----:B------:R-:W-:-:S03]  /*0150*/  IMAD.MOV.U32 R20, RZ, RZ, R0 ;  /* 0x000000ffff147224 */ /* 0x000fc600078e0000 */
[----:B0-----:R-:W0:Y:S01]  /*0160*/  MUFU.RCP R8, R8 ;  /* 0x0000000800087308 */ /* 0x001e220000001000 */
[----:B-1----:R-:W-:-:S05]  /*0170*/  IMAD.SHL.U32 R11, R11, 0x2, RZ ;  /* 0x000000020b0b7824 */ /* 0x002fca00078e00ff */
[----:B------:R-:W-:Y:S01]  /*0180*/  ISETP.GE.U32.AND P0, PT, R6, R11, PT ;  /* 0x0000000b0600720c */ /* 0x000fe20003f06070 */
[----:B0-----:R-:W-:Y:S01]  /*0190*/  VIADD R12, R8, 0xffffffe ;  /* 0x0ffffffe080c7836 */ /* 0x001fe20000000000 */
[-C--:B------:R-:W-:Y:S02]  /*01a0*/  VIMNMX.U32 R15, PT, PT, R11, R6.reuse, !PT ;  /* 0x000000060b0f7248 */ /* 0x080fe40007fe0000 */
[----:B------:R-:W-:Y:S01]  /*01b0*/  SEL R10, RZ, 0x1, P0 ;  /* 0x00000001ff0a7807 */ /* 0x000fe20000000000 */
[----:B------:R0:W1:Y:S03]  /*01c0*/  F2I.FTZ.U32.TRUNC.NTZ R13, R12 ;  /* 0x0000000c000d7305 */ /* 0x000066000021f000 */
[----:B------:R-:W-:Y:S01]  /*01d0*/  IADD3 R15, PT, PT, R15, -R6, -R10 ;  /* 0x800000060f0f7210 */ /* 0x000fe20007ffe80a */
[----:B0-----:R-:W-:Y:S02]  /*01e0*/  IMAD.MOV.U32 R12, RZ, RZ, RZ ;  /* 0x000000ffff0c7224 */ /* 0x001fe400078e00ff */
[----:B-1----:R-:W-:-:S04]  /*01f0*/  IMAD.MOV R17, RZ, RZ, -R13 ;  /* 0x000000ffff117224 */ /* 0x002fc800078e0a0d */
[----:B------:R-:W-:-:S04]  /*0200*/  IMAD R17, R17, UR9, RZ ;  /* 0x0000000911117c24 */ /* 0x000fc8000f8e02ff */
[----:B------:R-:W-:Y:S01]  /*0210*/  IMAD.HI.U32 R8, R13, R17, R12 ;  /* 0x000000110d087227 */ /* 0x000fe200078e000c */
[----:B------:R-:W-:-:S03]  /*0220*/  IADD3 R13, PT, PT, R9, -UR9, RZ ;  /* 0x80000009090d7c10 */ /* 0x000fc6000fffe0ff */
[----:B------:R-:W-:Y:S02]  /*0230*/  IMAD.IADD R12, R4, 0x1, -R3 ;  /* 0x00000001040c7824 */ /* 0x000fe400078e0a03 */
[----:B------:R-:W-:-:S04]  /*0240*/  IMAD.HI.U32 R17, R8, R15, RZ ;  /* 0x0000000f08117227 */ /* 0x000fc800078e00ff */
[----:B------:R-:W-:-:S04]  /*0250*/  IMAD.MOV R8, RZ, RZ, -R17 ;  /* 0x000000ffff087224 */ /* 0x000fc800078e0a11 */
[----:B------:R-:W-:Y:S02]  /*0260*/  IMAD R15, R8, UR9, R15 ;  /* 0x00000009080f7c24 */ /* 0x000fe4000f8e020f */
[----:B------:R-:W-:-:S03]  /*0270*/  IMAD.IADD R8, R13, 0x1, R2 ;  /* 0x000000010d087824 */ /* 0x000fc600078e0202 */
[----:B------:R-:W-:-:S13]  /*0280*/  ISETP.GE.U32.AND P0, PT, R15, UR9, PT ;  /* 0x000000090f007c0c */ /* 0x000fda000bf06070 */
[----:B------:R-:W-:Y:S02]  /*0290*/  @P0 VIADD R15, R15, -UR9 ;  /* 0x800000090f0f0c36 */ /* 0x000fe40008000000 */
[----:B------:R-:W-:Y:S01]  /*02a0*/  @P0 VIADD R17, R17, 0x1 ;  /* 0x0000000111110836 */ /* 0x000fe20000000000 */
[C---:B--2---:R-:W-:Y:S02]  /*02b0*/  ISETP.GE.AND P0, PT, R8.reuse, UR4, PT ;  /* 0x0000000408007c0c */ /* 0x044fe4000bf06270 */
[----:B------:R-:W-:Y:S02]  /*02c0*/  ISETP.GE.U32.AND P1, PT, R15, UR9, PT ;  /* 0x000000090f007c0c */ /* 0x000fe4000bf26070 */
[----:B------:R-:W-:Y:S01]  /*02d0*/  ISETP.GT.AND P0, PT, R8, -0x1, !P0 ;  /* 0xffffffff0800780c */ /* 0x000fe20004704270 */
[----:B------:R-:W-:-:S04]  /*02e0*/  VIADD R8, R6, UR9 ;  /* 0x0000000906087c36 */ /* 0x000fc80008000000 */
[----:B------:R-:W-:-:S06]  /*02f0*/  VIADD R21, R8, UR9 ;  /* 0x0000000908157c36 */ /* 0x000fcc0008000000 */
[----:B------:R-:W-:Y:S01]  /*0300*/  @P1 VIADD R17, R17, 0x1 ;  /* 0x0000000111111836 */ /* 0x000fe20000000000 */
[----:B------:R-:W-:-:S05]  /*0310*/  @!P2 LOP3.LUT R17, RZ, UR9, RZ, 0x33, !PT ;  /* 0x00000009ff11ac12 */ /* 0x000fca000f8e33ff */
[----:B------:R-:W-:-:S07]  /*0320*/  IMAD.IADD R10, R10, 0x1, R17 ;  /* 0x000000010a0a7824 */ /* 0x000fce00078e0211 */
.L_x_13:
[----:B------:R-:W-:Y:S01]  /*0330*/  ISETP.GE.U32.AND P1, PT, R2, R11, PT ;  /* 0x0000000b0200720c */ /* 0x000fe20003f26070 */
[----:B------:R-:W-:-:S12]  /*0340*/  BSSY.RECONVERGENT B1, `(.L_x_2) ;  /* 0x000006d000017945 */ /* 0x000fd80003800200 */
[----:B012---:R-:W-:Y:S05]  /*0350*/  @P1 BRA `(.L_x_3) ;  /* 0x0000000400ac1947 */ /* 0x007fea0003800000 */
[----:B------:R-:W0:Y:S01]  /*0360*/  S2R R23, SR_CgaCtaId ;  /* 0x0000000000177919 */ /* 0x000e220000008800 */
[----:B------:R-:W1:Y:S01]  /*0370*/  LDC R17, c[0x0][0x380] ;  /* 0x0000e000ff117b82 */ /* 0x000e620000000800 */
[----:B------:R-:W-:Y:S01]  /*0380*/  LOP3.LUT R18, R10, 0x3, RZ, 0xc0, !PT ;  /* 0x000000030a127812 */ /* 0x000fe200078ec0ff */
[----:B------:R-:W-:Y:S01]  /*0390*/  BSSY.RECONVERGENT B0, `(.L_x_4) ;  /* 0x0000037000007945 */ /* 0x000fe20003800200 */
[----:B------:R-:W-:Y:S01]  /*03a0*/  MOV R14, 0x400 ;  /* 0x00000400000e7802 */ /* 0x000fe20000000f00 */
[----:B------:R-:W-:Y:S01]  /*03b0*/  IMAD.MOV.U32 R24, RZ, RZ, R2 ;  /* 0x000000ffff187224 */ /* 0x000fe200078e0002 */
[----:B------:R-:W-:Y:S02]  /*03c0*/  ISETP.NE.AND P2, PT, R18, 0x3, PT ;  /* 0x000000031200780c */ /* 0x000fe40003f45270 */
[----:B------:R-:W-:-:S04]  /*03d0*/  IADD3 R22, PT, PT, R12, R20, RZ ;  /* 0x000000140c167210 */ /* 0x000fc80007ffe0ff */
[----:B-1----:R-:W-:-:S04]  /*03e0*/  ISETP.GE.AND P1, PT, R22, R17, PT ;  /* 0x000000111600720c */ /* 0x002fc80003f26270 */
[----:B------:R-:W-:Y:S02]  /*03f0*/  ISETP.GT.AND P1, PT, R22, -0x1, !P1 ;  /* 0xffffffff1600780c */ /* 0x000fe40004f24270 */
[----:B0-----:R-:W-:-:S05]  /*0400*/  LEA R23, R23, R14, 0x18 ;  /* 0x0000000e17177211 */ /* 0x001fca00078ec0ff */
[----:B------:R-:W-:Y:S01]  /*0410*/  IMAD R23, R20, 0x6, R23 ;  /* 0x0000000614177824 */ /* 0x000fe200078e0217 */
[----:B------:R-:W-:Y:S06]  /*0420*/  @!P2 BRA `(.L_x_5) ;  /* 0x0000000000b4a947 */ /* 0x000fec0003800000 */
[----:B------:R-:W-:Y:S01]  /*0430*/  PLOP3.LUT P2, PT, P1, P0, PT, 0x80, 0x8 ;  /* 0x000000000008781c */ /* 0x000fe20000f41070 */
[----:B------:R-:W-:Y:S01]  /*0440*/  BSSY.RECONVERGENT B3, `(.L_x_6) ;  /* 0x000000a000037945 */ /* 0x000fe20003800200 */
[----:B------:R-:W-:Y:S02]  /*0450*/  IMAD.MOV.U32 R15, RZ, RZ, 0x60 ;  /* 0x00000060ff0f7424 */ /* 0x000fe400078e00ff */
[----:B------:R-:W-:-:S09]  /*0460*/  IMAD.IADD R16, R23, 0x1, R2 ;  /* 0x0000000117107824 */ /* 0x000fd200078e0202 */
[----:B------:R-:W-:Y:S05]  /*0470*/  @!P2 BRA `(.L_x_7) ;  /* 0x000000000018a947 */ /* 0x000fea0003800000 */
[----:B------:R-:W0:Y:S01]  /*0480*/  LDCU.64 UR4, c[0x0][0x388] ;  /* 0x00007100ff0477ac */ /* 0x000e220008000a00 */
[----:B------:R-:W-:-:S04]  /*0490*/  IMAD.IADD R15, R13, 0x1, R2 ;  /* 0x000000010d0f7824 */ /* 0x000fc800078e0202 */
[----:B------:R-:W-:-:S05]  /*04a0*/  IMAD R15, R22, R17, R15 ;  /* 0x00000011160f7224 */ /* 0x000fca00078e020f */
[----:B0-----:R-:W-:-:S04]  /*04b0*/  IADD3 R14, P2, PT, R15, UR4, RZ ;  /* 0x000000040f0e7c10 */ /* 0x001fc8000ff5e0ff */
[----:B------:R-:W-:-:S06]  /*04c0*/  LEA.HI.X.SX32 R15, R15, UR5, 0x1, P2 ;  /* 0x000000050f0f7c11 */ /* 0x000fcc00090f0eff */
[----:B------:R0:W5:Y:S03]  /*04d0*/  LDG.E.U8 R15, desc[UR10][R14.64] ;  /* 0x0000000a0e0f7981 */ /* 0x000166000c1e1100 */
.L_x_7:
[----:B------:R-:W-:Y:S05]  /*04e0*/  BSYNC.RECONVERGENT B3 ;  /* 0x0000000000037941 */ /* 0x000fea0003800200 */
.L_x_6:
[----:B-----5:R1:W-:Y:S01]  /*04f0*/  STS.U8 [R16], R15 ;  /* 0x0000000f10007388 */ /* 0x0203e20000000000 */
[----:B------:R-:W-:Y:S01]  /*0500*/  ISETP.NE.AND P2, PT, R18, RZ, PT ;  /* 0x000000ff1200720c */ /* 0x000fe20003f45270 */
[----:B------:R-:W-:-:S12]  /*0510*/  IMAD.MOV.U32 R24, RZ, RZ, R6 ;  /* 0x000000ffff187224 */ /* 0x000fd800078e0006 */
[----:B-1----:R-:W-:Y:S05]  /*0520*/  @!P2 BRA `(.L_x_5) ;  /* 0x000000000074a947 */ /* 0x002fea0003800000 */
[----:B0-----:R-:W-:Y:S01]  /*0530*/  IMAD.IADD R14, R9, 0x1, R2 ;  /* 0x00000001090e7824 */ /* 0x001fe200078e0202 */
[----:B------:R-:W-:Y:S01]  /*0540*/  BSSY.RECONVERGENT B3, `(.L_x_8) ;  /* 0x0000009000037945 */ /* 0x000fe20003800200 */
[----:B------:R-:W-:-:S03]  /*0550*/  IMAD.MOV.U32 R15, RZ, RZ, 0x60 ;  /* 0x00000060ff0f7424 */ /* 0x000fc600078e00ff */
[----:B------:R-:W-:-:S13]  /*0560*/  ISETP.GE.OR P2, PT, R14, R17, !P1 ;  /* 0x000000110e00720c */ /* 0x000fda0004f46670 */
[----:B------:R-:W-:Y:S05]  /*0570*/  @P2 BRA `(.L_x_9) ;  /* 0x0000000000142947 */ /* 0x000fea0003800000 */
[----:B------:R-:W0:Y:S01]  /*0580*/  LDCU.64 UR4, c[0x0][0x388] ;  /* 0x00007100ff0477ac */ /* 0x000e220008000a00 */
[----:B------:R-:W-:-:S05]  /*0590*/  IMAD R15, R22, R17, R14 ;  /* 0x00000011160f7224 */ /* 0x000fca00078e020e */
[----:B0-----:R-:W-:-:S04]  /*05a0*/  IADD3 R14, P2, PT, R15, UR4, RZ ;  /* 0x000000040f0e7c10 */ /* 0x001fc8000ff5e0ff */
[----:B------:R-:W-:-:S06]  /*05b0*/  LEA.HI.X.SX32 R15, R15, UR5, 0x1, P2 ;  /* 0x000000050f0f7c11 */ /* 0x000fcc00090f0eff */
[----:B------:R0:W5:Y:S03]  /*05c0*/  LDG.E.U8 R15, desc[UR10][R14.64] ;  /* 0x0000000a0e0f7981 */ /* 0x000166000c1e1100 */
.L_x_9:
[----:B------:R-:W-:Y:S05]  /*05d0*/  BSYNC.RECONVERGENT B3 ;  /* 0x0000000000037941 */ /* 0x000fea0003800200 */
.L_x_8:
[----:B-----5:R1:W-:Y:S01]  /*05e0*/  STS.U8 [R16+UR9], R15 ;  /* 0x0000000f10007988 */ /* 0x0203e20008000009 */
[----:B------:R-:W-:Y:S01]  /*05f0*/  ISETP.NE.AND P2, PT, R18, 0x1, PT ;  /* 0x000000011200780c */ /* 0x000fe20003f45270 */
[----:B------:R-:W-:Y:S01]  /*0600*/  VIADD R19, R16, UR9 ;  /* 0x0000000910137c36 */ /* 0x000fe20008000000 */
[----:B------:R-:W-:-:S11]  /*0610*/  MOV R24, R8 ;  /* 0x0000000800187202 */ /* 0x000fd60000000f00 */
[----:B-1----:R-:W-:Y:S05]  /*0620*/  @!P2 BRA `(.L_x_5) ;  /* 0x000000000034a947 */ /* 0x002fea0003800000 */
[----:B------:R-:W-:Y:S01]  /*0630*/  IMAD.IADD R16, R9, 0x1, R6 ;  /* 0x0000000109107824 */ /* 0x000fe200078e0206 */
[----:B------:R-:W-:Y:S01]  /*0640*/  BSSY.RECONVERGENT B3, `(.L_x_10) ;  /* 0x0000009000037945 */ /* 0x000fe20003800200 */
[----:B0-----:R-:W-:-:S03]  /*0650*/  IMAD.MOV.U32 R14, RZ, RZ, 0x60 ;  /* 0x00000060ff0e7424 */ /* 0x001fc600078e00ff */
[----:B------:R-:W-:-:S13]  /*0660*/  ISETP.GE.OR P2, PT, R16, R17, !P1 ;  /* 0x000000111000720c */ /* 0x000fda0004f46670 */
[----:B------:R-:W-:Y:S05]  /*0670*/  @P2 BRA `(.L_x_11) ;  /* 0x0000000000142947 */ /* 0x000fea0003800000 */
[----:B------:R-:W0:Y:S01]  /*0680*/  LDCU.64 UR4, c[0x0][0x388] ;  /* 0x00007100ff0477ac */ /* 0x000e220008000a00 */
[----:B------:R-:W-:-:S05]  /*0690*/  IMAD R17, R22, R17, R16 ;  /* 0x0000001116117224 */ /* 0x000fca00078e0210 */
[----:B0-----:R-:W-:-:S04]  /*06a0*/  IADD3 R14, P2, PT, R17, UR4, RZ ;  /* 0x00000004110e7c10 */ /* 0x001fc8000ff5e0ff */
[----:B------:R-:W-:-:S05]  /*06b0*/  LEA.HI.X.SX32 R15, R17, UR5, 0x1, P2 ;  /* 0x00000005110f7c11 */ /* 0x000fca00090f0eff */
[----:B------:R0:W5:Y:S04]  /*06c0*/  LDG.E.U8 R14, desc[UR10][R14.64] ;  /* 0x0000000a0e0e7981 */ /* 0x000168000c1e1100 */
.L_x_11:
[----:B------:R-:W-:Y:S05]  /*06d0*/  BSYNC.RECONVERGENT B3 ;  /* 0x0000000000037941 */ /* 0x000fea0003800200 */
.L_x_10:
[----:B-----5:R1:W-:Y:S01]  /*06e0*/  STS.U8 [R19+UR9], R14 ;  /* 0x0000000e13007988 */ /* 0x0203e20008000009 */
[----:B------:R-:W-:-:S07]  /*06f0*/  IMAD.MOV.U32 R24, RZ, RZ, R21 ;  /* 0x000000ffff187224 */ /* 0x000fce00078e0015 */
.L_x_5:
[----:B------:R-:W-:Y:S05]  /*0700*/  BSYNC.RECONVERGENT B0 ;  /* 0x0000000000007941 */ /* 0x000fea0003800200 */
.L_x_4:
[----:B------:R-:W-:-:S13]  /*0710*/  ISETP.GE.U32.AND P2, PT, R10, 0x3, PT ;  /* 0x000000030a00780c */ /* 0x000fda0003f46070 */
[----:B------:R-:W-:Y:S05]  /*0720*/  @!P2 BRA `(.L_x_3) ;  /* 0x0000000000b8a947 */ /* 0x000fea0003800000 */
.L_x_12:
[--C-:B--2---:R-:W-:Y:S02]  /*0730*/  IMAD.IADD R25, R13, 0x1, R24.reuse ;  /* 0x000000010d197824 */ /* 0x104fe400078e0218 */
[----:B-1----:R-:W-:-:S03]  /*0740*/  IMAD.IADD R19, R9, 0x1, R24 ;  /* 0x0000000109137824 */ /* 0x002fc600078e0218 */
[----:B------:R-:W-:Y:S02]  /*0750*/  ISETP.GE.AND P2, PT, R25, UR6, PT ;  /* 0x0000000619007c0c */ /* 0x000fe4000bf46270 */
[----:B------:R-:W-:Y:S02]  /*0760*/  ISETP.GE.OR P3, PT, R19, UR6, !P1 ;  /* 0x0000000613007c0c */ /* 0x000fe4000cf66670 */
[----:B------:R-:W-:-:S04]  /*0770*/  ISETP.GT.AND P2, PT, R25, -0x1, !P2 ;  /* 0xffffffff1900780c */ /* 0x000fc80005744270 */
[----:B------:R-:W-:-:S07]  /*0780*/  PLOP3.LUT P2, PT, P1, P2, PT, 0x80, 0x8 ;  /* 0x000000000008781c */ /* 0x000fce0000f45070 */
[----:B0-----:R-:W0:Y:S01]  /*0790*/  @!P3 LDC.64 R14, c[0x0][0x388] ;  /* 0x0000e200ff0ebb82 */ /* 0x001e220000000a00 */
[----:B------:R-:W-:-:S05]  /*07a0*/  @!P3 IMAD R19, R22, UR6, R19 ;  /* 0x000000061613bc24 */ /* 0x000fca000f8e0213 */
[----:B------:R-:W-:Y:S02]  /*07b0*/  @P2 IMAD R18, R22, UR6, R25 ;  /* 0x0000000616122c24 */ /* 0x000fe4000f8e0219 */
[----:B------:R-:W1:Y:S01]  /*07c0*/  @P2 LDC.64 R16, c[0x0][0x388] ;  /* 0x0000e200ff102b82 */ /* 0x000e620000000a00 */
[----:B------:R-:W-:Y:S02]  /*07d0*/  IMAD.MOV.U32 R25, RZ, RZ, 0x60 ;  /* 0x00000060ff197424 */ /* 0x000fe400078e00ff */
[----:B-1----:R-:W-:Y:S01]  /*07e0*/  @P2 IADD3 R28, P4, PT, R18, R16, RZ ;  /* 0x00000010121c2210 */ /* 0x002fe20007f9e0ff */
[----:B------:R-:W-:-:S03]  /*07f0*/  IMAD.IADD R16, R11, 0x1, R24 ;  /* 0x000000010b107824 */ /* 0x000fc600078e0218 */
[----:B------:R-:W-:Y:S01]  /*0800*/  @P2 LEA.HI.X.SX32 R29, R18, R17, 0x1, P4 ;  /* 0x00000011121d2211 */ /* 0x000fe200020f0eff */
[----:B------:R-:W-:-:S04]  /*0810*/  IMAD.IADD R27, R13, 0x1, R16 ;  /* 0x000000010d1b7824 */ /* 0x000fc800078e0210 */
[----:B------:R1:W2:Y:S01]  /*0820*/  @P2 LDG.E.U8 R25, desc[UR10][R28.64] ;  /* 0x0000000a1c192981 */ /* 0x0002a2000c1e1100 */
[----:B------:R-:W-:Y:S02]  /*0830*/  ISETP.GE.OR P4, PT, R27, UR6, !P1 ;  /* 0x000000061b007c0c */ /* 0x000fe4000cf86670 */
[----:B0-----:R-:W-:-:S04]  /*0840*/  @!P3 IADD3 R14, P2, PT, R19, R14, RZ ;  /* 0x0000000e130eb210 */ /* 0x001fc80007f5e0ff */
[----:B------:R-:W-:Y:S02]  /*0850*/  @!P3 LEA.HI.X.SX32 R15, R19, R15, 0x1, P2 ;  /* 0x0000000f130fb211 */ /* 0x000fe400010f0eff */
[----:B-1----:R-:W-:-:S04]  /*0860*/  IADD3 R29, PT, PT, R9, R16, RZ ;  /* 0x00000010091d7210 */ /* 0x002fc80007ffe0ff */
[----:B------:R-:W-:Y:S01]  /*0870*/  ISETP.GE.OR P2, PT, R29, UR6, !P1 ;  /* 0x000000061d007c0c */ /* 0x000fe2000cf46670 */
[----:B------:R-:W0:-:S12]  /*0880*/  @!P4 LDC.64 R16, c[0x0][0x388] ;  /* 0x0000e200ff10cb82 */ /* 0x000e180000000a00 */
[----:B------:R-:W1:Y:S01]  /*0890*/  @!P2 LDC.64 R18, c[0x0][0x388] ;  /* 0x0000e200ff12ab82 */ /* 0x000e620000000a00 */
[----:B------:R-:W-:Y:S02]  /*08a0*/  IMAD.MOV.U32 R26, RZ, RZ, 0x60 ;  /* 0x00000060ff1a7424 */ /* 0x000fe400078e00ff */
[C---:B------:R-:W-:Y:S02]  /*08b0*/  @!P4 IMAD R27, R22.reuse, UR6, R27 ;  /* 0x00000006161bcc24 */ /* 0x040fe4000f8e021b */
[----:B------:R-:W-:Y:S02]  /*08c0*/  @!P2 IMAD R29, R22, UR6, R29 ;  /* 0x00000006161dac24 */ /* 0x000fe4000f8e021d */
[----:B------:R3:W4:Y:S01]  /*08d0*/  @!P3 LDG.E.U8 R26, desc[UR10][R14.64] ;  /* 0x0000000a0e1ab981 */ /* 0x000722000c1e1100 */
[----:B------:R-:W-:Y:S01]  /*08e0*/  IMAD.MOV.U32 R28, RZ, RZ, 0x60 ;  /* 0x00000060ff1c7424 */ /* 0x000fe200078e00ff */
[----:B0-----:R-:W-:-:S04]  /*08f0*/  @!P4 IADD3 R16, P3, PT, R27, R16, RZ ;  /* 0x000000101b10c210 */ /* 0x001fc80007f7e0ff */
[----:B------:R-:W-:Y:S01]  /*0900*/  @!P4 LEA.HI.X.SX32 R17, R27, R17, 0x1, P3 ;  /* 0x000000111b11c211 */ /* 0x000fe200018f0eff */
[----:B------:R-:W-:Y:S01]  /*0910*/  IMAD.MOV.U32 R27, RZ, RZ, 0x60 ;  /* 0x00000060ff1b7424 */ /* 0x000fe200078e00ff */
[----:B---3--:R-:W-:-:S05]  /*0920*/  PRMT R14, R28, 0x7610, R14 ;  /* 0x000076101c0e7816 */ /* 0x008fca000000000e */
[----:B------:R-:W3:Y:S01]  /*0930*/  @!P4 LDG.E.U8 R27, desc[UR10][R16.64] ;  /* 0x0000000a101bc981 */ /* 0x000ee2000c1e1100 */
[----:B-1----:R-:W-:-:S04]  /*0940*/  @!P2 IADD3 R18, P3, PT, R29, R18, RZ ;  /* 0x000000121d12a210 */ /* 0x002fc80007f7e0ff */
[----:B------:R-:W-:-:S05]  /*0950*/  @!P2 LEA.HI.X.SX32 R19, R29, R19, 0x1, P3 ;  /* 0x000000131d13a211 */ /* 0x000fca00018f0eff */
[----:B------:R-:W5:Y:S01]  /*0960*/  @!P2 LDG.E.U8 R14, desc[UR10][R18.64] ;  /* 0x0000000a120ea981 */ /* 0x000f62000c1e1100 */
[----:B------:R-:W-:-:S04]  /*0970*/  IMAD.IADD R15, R23, 0x1, R24 ;  /* 0x00000001170f7824 */ /* 0x000fc800078e0218 */
[----:B------:R-:W-:-:S04]  /*0980*/  VIADD R28, R15, UR9 ;  /* 0x000000090f1c7c36 */ /* 0x000fc80008000000 */
[----:B------:R-:W-:Y:S02]  /*0990*/  VIADD R29, R28, UR9 ;  /* 0x000000091c1d7c36 */ /* 0x000fe40008000000 */
[----:B------:R-:W-:-:S05]  /*09a0*/  IMAD R24, R5, 0x4, R24 ;  /* 0x0000000405187824 */ /* 0x000fca00078e0218 */
[----:B------:R-:W-:Y:S01]  /*09b0*/  ISETP.GE.U32.AND P2, PT, R24, R11, PT ;  /* 0x0000000b1800720c */ /* 0x000fe20003f46070 */
[----:B--2---:R2:W-:Y:S04]  /*09c0*/  STS.U8 [R15], R25 ;  /* 0x000000190f007388 */ /* 0x0045e80000000000 */
[----:B----4-:R2:W-:Y:S04]  /*09d0*/  STS.U8 [R15+UR9], R26 ;  /* 0x0000001a0f007988 */ /* 0x0105e80008000009 */
[----:B---3--:R2:W-:Y:S04]  /*09e0*/  STS.U8 [R28+UR9], R27 ;  /* 0x0000001b1c007988 */ /* 0x0085e80008000009 */
[----:B-----5:R2:W-:Y:S01]  /*09f0*/  STS.U8 [R29+UR9], R14 ;  /* 0x0000000e1d007988 */ /* 0x0205e20008000009 */
[----:B------:R-:W-:Y:S05]  /*0a00*/  @!P2 BRA `(.L_x_12) ;  /* 0xfffffffc0048a947 */ /* 0x000fea000383ffff */
.L_x_3:
[----:B------:R-:W-:Y:S05]  /*0a10*/  BSYNC.RECONVERGENT B1 ;  /* 0x0000000000017941 */ /* 0x000fea0003800200 */
.L_x_2:
[----:B------:R-:W-:-:S05]  /*0a20*/  IMAD.IADD R20, R3, 0x1, R20 ;  /* 0x0000000103147824 */ /* 0x000fca00078e0214 */
[----:B------:R-:W-:-:S13]  /*0a30*/  ISETP.GE.U32.AND P1, PT, R20, R7, PT ;  /* 0x000000071400720c */ /* 0x000fda0003f26070 */
[----:B------:R-:W-:Y:S05]  /*0a40*/  @!P1 BRA `(.L_x_13) ;  /* 0xfffffff800389947 */ /* 0x000fea000383ffff */
.L_x_1:
[----:B------:R-:W-:Y:S05]  /*0a50*/  BSYNC.RECONVERGENT B2 ;  /* 0x0000000000027941 */ /* 0x000fea0003800200 */
.L_x_0:
[----:B------:R-:W-:Y:S01]  /*0a60*/  BAR.SYNC.DEFER_BLOCKING 0x0 ;  /* 0x0000000000007b1d */ /* 0x000fe20000010000 */
[----:B------:R-:W-:-:S13]  /*0a70*/  ISETP.GE.U32.AND P0, PT, R0, R7, PT ;  /* 0x000000070000720c */ /* 0x000fda0003f06070 */
[----:B------:R-:W-:Y:S05]  /*0a80*/  @P0 EXIT ;  /* 0x000000000000094d */ /* 0x000fea0003800000 */
[----:B------:R-:W3:Y:S01]  /*0a90*/  I2F.U32.RP R8, UR9 ;  /* 0x0000000900087d06 */ /* 0x000ee20008209000 */
[----:B------:R-:W-:Y:S02]  /*0aa0*/  USHF.L.U32 UR12, UR9, 0x1, URZ ;  /* 0x00000001090c7899 */ /* 0x000fe400080006ff */
[----:B------:R-:W-:Y:S01]  /*0ab0*/  VIADD R6, R2, UR9 ;  /* 0x0000000902067c36 */ /* 0x000fe20008000000 */
[----:B------:R-:W-:Y:S01]  /*0ac0*/  ISETP.NE.U32.AND P2, PT, RZ, UR9, PT ;  /* 0x00000009ff007c0c */ /* 0x000fe2000bf45070 */
[----:B------:R-:W4:Y:S03]  /*0ad0*/  LDCU.64 UR14, c[0x0][0x388] ;  /* 0x00007100ff0e77ac */ /* 0x000f260008000a00 */
[C---:B------:R-:W-:Y:S02]  /*0ae0*/  ISETP.GE.U32.AND P0, PT, R6.reuse, UR12, PT ;  /* 0x0000000c06007c0c */ /* 0x040fe4000bf06070 */
[----:B------:R-:W-:-:S02]  /*0af0*/  VIMNMX.U32 R13, PT, PT, R6, UR12, !PT ;  /* 0x0000000c060d7c48 */ /* 0x000fc4000ffe0000 */
[----:B------:R-:W-:Y:S01]  /*0b00*/  SEL R12, RZ, 0x1, P0 ;  /* 0x00000001ff0c7807 */ /* 0x000fe20000000000 */
[----:B---3--:R-:W3:Y:S03]  /*0b10*/  MUFU.RCP R8, R8 ;  /* 0x0000000800087308 */ /* 0x008ee60000001000 */
[----:B------:R-:W-:Y:S02]  /*0b20*/  IADD3 R13, PT, PT, R13, -R6, -R12 ;  /* 0x800000060d0d7210 */ /* 0x000fe40007ffe80c */
[----:B---3--:R-:W-:-:S04]  /*0b30*/  IADD3 R10, PT, PT, R8, 0xffffffe, RZ ;  /* 0x0ffffffe080a7810 */ /* 0x008fc80007ffe0ff */
[----:B------:R3:W0:Y:S02]  /*0b40*/  F2I.FTZ.U32.TRUNC.NTZ R11, R10 ;  /* 0x0000000a000b7305 */ /* 0x000624000021f000 */
[----:B---3--:R-:W-:Y:S02]  /*0b50*/  IMAD.MOV.U32 R10, RZ, RZ, RZ ;  /* 0x000000ffff0a7224 */ /* 0x008fe400078e00ff */
[----:B0-2---:R-:W-:-:S04]  /*0b60*/  IMAD.MOV R15, RZ, RZ, -R11 ;  /* 0x000000ffff0f7224 */ /* 0x005fc800078e0a0b */
[----:B------:R-:W-:-:S04]  /*0b70*/  IMAD R15, R15, UR9, RZ ;  /* 0x000000090f0f7c24 */ /* 0x000fc8000f8e02ff */
[----:B------:R-:W-:-:S06]  /*0b80*/  IMAD.HI.U32 R8, R11, R15, R10 ;  /* 0x0000000f0b087227 */ /* 0x000fcc00078e000a */
[----:B------:R-:W-:-:S04]  /*0b90*/  IMAD.HI.U32 R11, R8, R13, RZ ;  /* 0x0000000d080b7227 */ /* 0x000fc800078e00ff */
[----:B------:R-:W-:-:S04]  /*0ba0*/  IMAD.MOV R8, RZ, RZ, -R11 ;  /* 0x000000ffff087224 */ /* 0x000fc800078e0a0b */
[----:B------:R-:W-:-:S05]  /*0bb0*/  IMAD R8, R8, UR9, R13 ;  /* 0x0000000908087c24 */ /* 0x000fca000f8e020d */
[----:B------:R-:W-:-:S13]  /*0bc0*/  ISETP.GE.U32.AND P0, PT, R8, UR9, PT ;  /* 0x0000000908007c0c */ /* 0x000fda000bf06070 */
[----:B------:R-:W-:Y:S02]  /*0bd0*/  @P0 VIADD R8, R8, -UR9 ;  /* 0x8000000908080c36 */ /* 0x000fe40008000000 */
[----:B------:R-:W-:-:S03]  /*0be0*/  @P0 VIADD R11, R11, 0x1 ;  /* 0x000000010b0b0836 */ /* 0x000fc60000000000 */
[----:B------:R-:W-:Y:S01]  /*0bf0*/  ISETP.GE.U32.AND P1, PT, R8, UR9, PT ;  /* 0x0000000908007c0c */ /* 0x000fe2000bf26070 */
[----:B------:R-:W-:-:S12]  /*0c00*/  IMAD.IADD R8, R9, 0x1, R2 ;  /* 0x0000000109087824 */ /* 0x000fd800078e0202 */
[----:B------:R-:W-:Y:S01]  /*0c10*/  @P1 VIADD R11, R11, 0x1 ;  /* 0x000000010b0b1836 */ /* 0x000fe20000000000 */
[----:B------:R-:W-:-:S04]  /*0c20*/  @!P2 LOP3.LUT R11, RZ, UR9, RZ, 0x33, !PT ;  /* 0x00000009ff0bac12 */ /* 0x000fc8000f8e33ff */
[----:B------:R-:W-:Y:S01]  /*0c30*/  IADD3 R10, PT, PT, R12, R11, RZ ;  /* 0x0000000b0c0a7210 */ /* 0x000fe20007ffe0ff */
[----:B----4-:R-:W-:-:S07]  /*0c40*/  VIADD R11, R6, UR9 ;  /* 0x00000009060b7c36 */ /* 0x010fce0008000000 */
.L_x_31:
[----:B------:R-:W-:Y:S01]  /*0c50*/  ISETP.GE.U32.AND P0, PT, R2, UR12, PT ;  /* 0x0000000c02007c0c */ /* 0x000fe2000bf06070 */
[----:B------:R-:W-:-:S12]  /*0c60*/  BSSY.RECONVERGENT B0, `(.L_x_14) ;  /* 0x000011d000007945 */ /* 0x000fd80003800200 */
[----:B0-----:R-:W-:Y:S05]  /*0c70*/  @P0 BRA `(.L_x_15) ;  /* 0x00000010006c0947 */ /* 0x001fea0003800000 */
[----:B------:R-:W-:Y:S01]  /*0c80*/  LOP3.LUT R21, R10, 0x3, RZ, 0xc0, !PT ;  /* 0x000000030a157812 */ /* 0x000fe200078ec0ff */
[----:B------:R-:W-:Y:S01]  /*0c90*/  BSSY.RECONVERGENT B1, `(.L_x_16) ;  /* 0x0000077000017945 */ /* 0x000fe20003800200 */
[----:B------:R-:W-:Y:S02]  /*0ca0*/  IMAD.IADD R13, R4, 0x1, R0 ;  /* 0x00000001040d7824 */ /* 0x000fe400078e0200 */
[----:B------:R-:W-:Y:S01]  /*0cb0*/  ISETP.NE.AND P0, PT, R21, 0x3, PT ;  /* 0x000000031500780c */ /* 0x000fe20003f05270 */
[----:B------:R-:W-:-:S12]  /*0cc0*/  IMAD.MOV.U32 R15, RZ, RZ, R2 ;  /* 0x000000ffff0f7224 */ /* 0x000fd800078e0002 */
[----:B------:R-:W-:Y:S05]  /*0cd0*/  @!P0 BRA `(.L_x_17) ;  /* 0x0000000400c88947 */ /* 0x000fea0003800000 */
[----:B------:R-:W0:Y:S01]  /*0ce0*/  LDC R12, c[0x0][0x380] ;  /* 0x0000e000ff0c7b82 */ /* 0x000e220000000800 */
[----:B------:R-:W2:Y:S01]  /*0cf0*/  S2R R17, SR_CgaCtaId ;  /* 0x0000000000117919 */ /* 0x000ea20000008800 */
[----:B------:R-:W-:Y:S01]  /*0d00*/  VIMNMX R15, PT, PT, R8, R13, !PT ;  /* 0x0000000d080f7248 */ /* 0x000fe20007fe0100 */
[----:B------:R-:W-:Y:S01]  /*0d10*/  BSSY.RECONVERGENT B2, `(.L_x_18) ;  /* 0x0000024000027945 */ /* 0x000fe20003800200 */
[----:B-1----:R-:W-:Y:S02]  /*0d20*/  MOV R14, 0x400 ;  /* 0x00000400000e7802 */ /* 0x002fe40000000f00 */
[----:B------:R-:W-:Y:S02]  /*0d30*/  ISETP.NE.AND P0, PT, R21, RZ, PT ;  /* 0x000000ff1500720c */ /* 0x000fe40003f05270 */
[----:B0-----:R-:W-:Y:S02]  /*0d40*/  ISETP.GE.AND P1, PT, R15, R12, PT ;  /* 0x0000000c0f00720c */ /* 0x001fe40003f26270 */
[----:B--2---:R-:W-:-:S05]  /*0d50*/  LEA R17, R17, R14, 0x18 ;  /* 0x0000000e11117211 */ /* 0x004fca00078ec0ff */
[----:B------:R-:W-:-:S06]  /*0d60*/  IMAD R17, R0, 0x6, R17 ;  /* 0x0000000600117824 */ /* 0x000fcc00078e0211 */
[----:B------:R-:W-:Y:S05]  /*0d70*/  @P1 BRA `(.L_x_19) ;  /* 0x0000000000741947 */ /* 0x000fea0003800000 */
[----:B------:R-:W-:Y:S01]  /*0d80*/  IMAD.IADD R14, R17, 0x1, R2 ;  /* 0x00000001110e7824 */ /* 0x000fe200078e0202 */
[----:B------:R-:W0:Y:S04]  /*0d90*/  LDCU.64 UR4, c[0x0][0x388] ;  /* 0x00007100ff0477ac */ /* 0x000e280008000a00 */
[----:B------:R-:W1:Y:S04]  /*0da0*/  LDS.U8 R16, [R14+-0x6] ;  /* 0xfffffa000e107984 */ /* 0x000e680000000000 */
[----:B------:R-:W2:Y:S04]  /*0db0*/  LDS.U8 R15, [R14+-0x1] ;  /* 0xffffff000e0f7984 */ /* 0x000ea80000000000 */
[----:B------:R-:W3:Y:S04]  /*0dc0*/  LDS.U8 R18, [R14] ;  /* 0x000000000e127984 */ /* 0x000ee80000000000 */
[----:B------:R-:W4:Y:S04]  /*0dd0*/  LDS.U8 R19, [R14+0x6] ;  /* 0x000006000e137984 */ /* 0x000f280000000000 */
[----:B------:R-:W5:Y:S01]  /*0de0*/  LDS.U8 R20, [R14+0x1] ;  /* 0x000001000e147984 */ /* 0x000f620000000000 */
[----:B-1----:R-:W-:Y:S01]  /*0df0*/  ISETP.NE.AND P1, PT, R16, 0x2a, PT ;  /* 0x0000002a1000780c */ /* 0x002fe20003f25270 */
[----:B------:R-:W-:Y:S01]  /*0e00*/  IMAD.MOV.U32 R16, RZ, RZ, 0x2 ;  /* 0x00000002ff107424 */ /* 0x000fe200078e00ff */
[----:B--2---:R-:W-:-:S02]  /*0e10*/  ISETP.NE.AND P2, PT, R15, 0x2a, PT ;  /* 0x0000002a0f00780c */ /* 0x004fc40003f45270 */
[----:B------:R-:W-:Y:S02]  /*0e20*/  SEL R15, RZ, 0x1, P1 ;  /* 0x00000001ff0f7807 */ /* 0x000fe40000800000 */
[----:B---3--:R-:W-:-:S07]  /*0e30*/  ISETP.NE.AND P3, PT, R18, 0x2a, PT ;  /* 0x0000002a1200780c */ /* 0x008fce0003f65270 */
[----:B------:R-:W-:Y:S01]  /*0e40*/  @P1 IMAD.MOV R16, RZ, RZ, 0x1 ;  /* 0x00000001ff101424 */ /* 0x000fe200078e02ff */
[----:B----4-:R-:W-:Y:S01]  /*0e50*/  ISETP.NE.AND P1, PT, R19, 0x2a, PT ;  /* 0x0000002a1300780c */ /* 0x010fe20003f25270 */
[----:B------:R-:W-:Y:S02]  /*0e60*/  IMAD.MOV.U32 R19, RZ, RZ, 0x60 ;  /* 0x00000060ff137424 */ /* 0x000fe400078e00ff */
[----:B------:R-:W-:Y:S01]  /*0e70*/  @P2 IMAD.MOV R16, RZ, RZ, R15 ;  /* 0x000000ffff102224 */ /* 0x000fe200078e020f */
[----:B-----5:R-:W-:-:S03]  /*0e80*/  ISETP.NE.AND P2, PT, R20, 0x2a, PT ;  /* 0x0000002a1400780c */ /* 0x020fc60003f45270 */
[C---:B------:R-:W-:Y:S01]  /*0e90*/  VIADD R15, R16.reuse, 0x1 ;  /* 0x00000001100f7836 */ /* 0x040fe20000000000 */
[----:B------:R-:W-:Y:S01]  /*0ea0*/  @P3 IADD3 R15, PT, PT, R16, RZ, RZ ;  /* 0x000000ff100f3210 */ /* 0x000fe20007ffe0ff */
[----:B------:R-:W-:-:S04]  /*0eb0*/  IMAD R16, R13, R12, R8 ;  /* 0x0000000c0d107224 */ /* 0x000fc800078e0208 */
[----:B------:R-:W-:Y:S02]  /*0ec0*/  VIADD R14, R15, 0x1 ;  /* 0x000000010f0e7836 */ /* 0x000fe40000000000 */
[----:B------:R-:W-:-:S04]  /*0ed0*/  @P1 IMAD.MOV R14, RZ, RZ, R15 ;  /* 0x000000ffff0e1224 */ /* 0x000fc800078e020f */
[----:B------:R-:W-:Y:S02]  /*0ee0*/  VIADD R15, R14, 0x1 ;  /* 0x000000010e0f7836 */ /* 0x000fe40000000000 */
[----:B------:R-:W-:Y:S01]  /*0ef0*/  @P2 IMAD.MOV R15, RZ, RZ, R14 ;  /* 0x000000ffff0f2224 */ /* 0x000fe200078e020e */
[----:B0-----:R-:W-:-:S04]  /*0f00*/  IADD3 R14, P2, PT, R16, UR4, RZ ;  /* 0x00000004100e7c10 */ /* 0x001fc8000ff5e0ff */
[----:B------:R-:W-:Y:S02]  /*0f10*/  ISETP.GT.U32.AND P1, PT, R15, 0x2, PT ;  /* 0x000000020f00780c */ /* 0x000fe40003f24070 */
[----:B------:R-:W-:Y:S02]  /*0f20*/  LEA.HI.X.SX32 R15, R16, UR5, 0x1, P2 ;  /* 0x00000005100f7c11 */ /* 0x000fe400090f0eff */
[----:B------:R-:W-:-:S05]  /*0f30*/  SEL R19, R19, 0x2a, !P1 ;  /* 0x0000002a13137807 */ /* 0x000fca0004800000 */
[----:B------:R0:W-:Y:S04]  /*0f40*/  STG.E.U8 desc[UR10][R14.64], R19 ;  /* 0x000000130e007986 */ /* 0x0001e8000c10110a */
.L_x_19:
[----:B------:R-:W-:Y:S05]  /*0f50*/  BSYNC.RECONVERGENT B2 ;  /* 0x0000000000027941 */ /* 0x000fea0003800200 */
.L_x_18:
[----:B0-----:R-:W-:Y:S01]  /*0f60*/  IMAD.MOV.U32 R15, RZ, RZ, R6 ;  /* 0x000000ffff0f7224 */ /* 0x001fe200078e0006 */
[----:B------:R-:W-:Y:S06]  /*0f70*/  @!P0 BRA `(.L_x_17) ;  /* 0x0000000400208947 */ /* 0x000fec0003800000 */
[----:B------:R-:W-:Y:S01]  /*0f80*/  VIADD R16, R8, UR9 ;  /* 0x0000000908107c36 */ /* 0x000fe20008000000 */
[----:B------:R-:W-:Y:S01]  /*0f90*/  BSSY.RECONVERGENT B2, `(.L_x_20) ;  /* 0x0000022000027945 */ /* 0x000fe20003800200 */
[----:B------:R-:W-:-:S03]  /*0fa0*/  ISETP.NE.AND P0, PT, R21, 0x1, PT ;  /* 0x000000011500780c */ /* 0x000fc60003f05270 */
[----:B------:R-:W-:-:S04]  /*0fb0*/  VIMNMX R15, PT, PT, R16, R13, !PT ;  /* 0x0000000d100f7248 */ /* 0x000fc80007fe0100 */
[----:B------:R-:W-:-:S13]  /*0fc0*/  ISETP.GE.AND P1, PT, R15, R12, PT ;  /* 0x0000000c0f00720c */ /* 0x000fda0003f26270 */
        /* <DEDUP_REMOVED lines=9> */
[----:B------:R-:W-:Y:S01]  /*1060*/  HFMA2 R18, -RZ, RZ, 0, 1.1920928955078125e-07 ;  /* 0x00000002ff127431 */ /* 0x000fe200000001ff */
[----:B--2---:R-:W-:-:S02]  /*1070*/  ISETP.NE.AND P2, PT, R15, 0x2a, PT ;  /* 0x0000002a0f00780c */ /* 0x004fc40003f45270 */
[----:B------:R-:W-:Y:S02]  /*1080*/  SEL R15, RZ, 0x1, P1 ;  /* 0x00000001ff0f7807 */ /* 0x000fe40000800000 */
[----:B---3--:R-:W-:Y:S02]  /*1090*/  ISETP.NE.AND P3, PT, R19, 0x2a, PT ;  /* 0x0000002a1300780c */ /* 0x008fe40003f65270 */
[----:B------:R-:W-:-:S05]  /*10a0*/  MOV R19, 0x60 ;  /* 0x0000006000137802 */ /* 0x000fca0000000f00 */
[----:B------:R-:W-:Y:S01]  /*10b0*/  @P1 IMAD.MOV R18, RZ, RZ, 0x1 ;  /* 0x00000001ff121424 */ /* 0x000fe200078e02ff */
[----:B----4-:R-:W-:Y:S01]  /*10c0*/  ISETP.NE.AND P1, PT, R20, 0x2a, PT ;  /* 0x0000002a1400780c */ /* 0x010fe20003f25270 */
[----:B------:R-:W-:Y:S01]  /*10d0*/  @P2 IMAD.MOV R18, RZ, RZ, R15 ;  /* 0x000000ffff122224 */ /* 0x000fe200078e020f */
[----:B-----5:R-:W-:-:S03]  /*10e0*/  ISETP.NE.AND P2, PT, R21, 0x2a, PT ;  /* 0x0000002a1500780c */ /* 0x020fc60003f45270 */
[----:B------:R-:W-:Y:S02]  /*10f0*/  VIADD R15, R18, 0x1 ;  /* 0x00000001120f7836 */ /* 0x000fe40000000000 */
[----:B------:R-:W-:Y:S02]  /*1100*/  @P3 IMAD.MOV R15, RZ, RZ, R18 ;  /* 0x000000ffff0f3224 */ /* 0x000fe400078e0212 */
[----:B------:R-:W-:Y:S02]  /*1110*/  IMAD R18, R13, R12, R16 ;  /* 0x0000000c0d127224 */ /* 0x000fe400078e0210 */
        /* <DEDUP_REMOVED lines=9> */
.L_x_21:
[----:B------:R-:W-:Y:S05]  /*11b0*/  BSYNC.RECONVERGENT B2 ;  /* 0x0000000000027941 */ /* 0x000fea0003800200 */
.L_x_20:
[----:B0-----:R-:W-:Y:S01]  /*11c0*/  IMAD.MOV.U32 R15, RZ, RZ, R11 ;  /* 0x000000ffff0f7224 */ /* 0x001fe200078e000b */
[----:B------:R-:W-:Y:S06]  /*11d0*/  @!P0 BRA `(.L_x_17) ;  /* 0x0000000000888947 */ /* 0x000fec0003800000 */
[----:B------:R-:W-:-:S05]  /*11e0*/  VIADD R16, R16, UR9 ;  /* 0x0000000910107c36 */ /* 0x000fca0008000000 */
[----:B------:R-:W-:-:S04]  /*11f0*/  VIMNMX R15, PT, PT, R13, R16, !PT ;  /* 0x000000100d0f7248 */ /* 0x000fc80007fe0100 */
[----:B------:R-:W-:Y:S01]  /*1200*/  ISETP.GE.AND P0, PT, R15, R12, PT ;  /* 0x0000000c0f00720c */ /* 0x000fe20003f06270 */
[----:B------:R-:W-:-:S12]  /*1210*/  VIADD R15, R11, UR9 ;  /* 0x000000090b0f7c36 */ /* 0x000fd80008000000 */
[----:B------:R-:W-:Y:S05]  /*1220*/  @P0 BRA `(.L_x_17) ;  /* 0x0000000000740947 */ /* 0x000fea0003800000 */
[----:B------:R-:W-:Y:S01]  /*1230*/  IMAD.IADD R17, R11, 0x1, R17 ;  /* 0x000000010b117824 */ /* 0x000fe200078e0211 */
[----:B------:R-:W0:Y:S01]  /*1240*/  LDCU.64 UR4, c[0x0][0x388] ;  /* 0x00007100ff0477ac */ /* 0x000e220008000a00 */
[----:B------:R-:W-:-:S03]  /*1250*/  IMAD R12, R13, R12, R16 ;  /* 0x0000000c0d0c7224 */ /* 0x000fc600078e0210 */
        /* <DEDUP_REMOVED lines=9> */
[----:B---3--:R-:W-:Y:S01]  /*12f0*/  ISETP.NE.AND P2, PT, R19, 0x2a, PT ;  /* 0x0000002a1300780c */ /* 0x008fe20003f45270 */
[----:B------:R-:W-:-:S06]  /*1300*/  IMAD.MOV.U32 R19, RZ, RZ, 0x60 ;  /* 0x00000060ff137424 */ /* 0x000fcc00078e00ff */
[----:B------:R-:W-:Y:S01]  /*1310*/  @P0 IMAD.MOV R18, RZ, RZ, 0x1 ;  /* 0x00000001ff120424 */ /* 0x000fe200078e02ff */
[----:B----4-:R-:W-:Y:S01]  /*1320*/  ISETP.NE.AND P0, PT, R20, 0x2a, PT ;  /* 0x0000002a1400780c */ /* 0x010fe20003f05270 */
[----:B------:R-:W-:Y:S01]  /*1330*/  @P1 IMAD.MOV R18, RZ, RZ, R14 ;  /* 0x000000ffff121224 */ /* 0x000fe200078e020e */
[----:B-----5:R-:W-:-:S03]  /*1340*/  ISETP.NE.AND P1, PT, R21, 0x2a, PT ;  /* 0x0000002a1500780c */ /* 0x020fc60003f25270 */
[C---:B------:R-:W-:Y:S01]  /*1350*/  VIADD R14, R18.reuse, 0x1 ;  /* 0x00000001120e7836 */ /* 0x040fe20000000000 */
[----:B------:R-:W-:-:S05]  /*1360*/  @P2 IADD3 R14, PT, PT, R18, RZ, RZ ;  /* 0x000000ff120e2210 */ /* 0x000fca0007ffe0ff */
        /* <DEDUP_REMOVED lines=9> */
.L_x_17:
[----:B------:R-:W-:Y:S05]  /*1400*/  BSYNC.RECONVERGENT B1 ;  /* 0x0000000000017941 */ /* 0x000fea0003800200 */
.L_x_16:
[----:B------:R-:W-:-:S13]  /*1410*/  ISETP.GE.U32.AND P0, PT, R10, 0x3, PT ;  /* 0x000000030a00780c */ /* 0x000fda0003f06070 */
[----:B------:R-:W-:Y:S05]  /*1420*/  @!P0 BRA `(.L_x_15) ;  /* 0x0000000800808947 */ /* 0x000fea0003800000 */
[----:B------:R-:W2:Y:S01]  /*1430*/  S2UR UR4, SR_CTAID.Y ;  /* 0x00000000000479c3 */ /* 0x000ea20000002600 */
[----:B------:R-:W3:Y:S01]  /*1440*/  LDCU UR13, c[0x0][0x380] ;  /* 0x00007000ff0d77ac */ /* 0x000ee20008000800 */
[--C-:B------:R-:W-:Y:S02]  /*1450*/  IMAD R26, R0, 0x6, R15.reuse ;  /* 0x00000006001a7824 */ /* 0x100fe400078e020f */
[----:B------:R-:W-:Y:S01]  /*1460*/  IMAD.IADD R12, R9, 0x1, R15 ;  /* 0x00000001090c7824 */ /* 0x000fe200078e020f */
[----:B------:R-:W-:Y:S01]  /*1470*/  UMOV UR5, 0x400 ;  /* 0x0000040000057882 */ /* 0x000fe20000000000 */
[----:B------:R-:W-:Y:S02]  /*1480*/  VIADD R22, R15, 0x6 ;  /* 0x000000060f167836 */ /* 0x000fe40000000000 */
[----:B------:R-:W4:Y:S01]  /*1490*/  S2UR UR6, SR_CgaCtaId ;  /* 0x00000000000679c3 */ /* 0x000f220000008800 */
[----:B---3--:R-:W-:Y:S01]  /*14a0*/  IMAD R24, R13, UR13, R12 ;  /* 0x0000000d0d187c24 */ /* 0x008fe2000f8e020c */
[----:B--2---:R-:W-:-:S02]  /*14b0*/  UIADD3 UR8, UPT, UPT, UR4, 0x2, URZ ;  /* 0x0000000204087890 */ /* 0x004fc4000fffe0ff */
[----:B------:R-:W-:Y:S02]  /*14c0*/  UIADD3 UR7, UPT, UPT, UR4, 0x3, URZ ;  /* 0x0000000304077890 */ /* 0x000fe4000fffe0ff */
[----:B------:R-:W-:Y:S02]  /*14d0*/  UIMAD UR4, UR4, UR9, UR9 ;  /* 0x00000009040472a4 */ /* 0x000fe4000f8e0209 */
[C-C-:B------:R-:W-:Y:S02]  /*14e0*/  IMAD R20, R5.reuse, UR8, R2.reuse ;  /* 0x0000000805147c24 */ /* 0x140fe4000f8e0202 */
[--C-:B------:R-:W-:Y:S01]  /*14f0*/  IMAD R18, R5, UR7, R2.reuse ;  /* 0x0000000705127c24 */ /* 0x100fe2000f8e0202 */
[----:B----4-:R-:W-:Y:S01]  /*1500*/  ULEA UR5, UR6, UR5, 0x18 ;  /* 0x0000000506057291 */ /* 0x010fe2000f8ec0ff */
[----:B0-----:R-:W-:Y:S02]  /*1510*/  IADD3 R16, PT, PT, R15, UR4, R2 ;  /* 0x000000040f107c10 */ /* 0x001fe4000fffe002 */
[----:B------:R-:W-:Y:S01]  /*1520*/  IADD3 R20, PT, PT, R20, R15, RZ ;  /* 0x0000000f14147210 */ /* 0x000fe20007ffe0ff */
[----:B------:R-:W-:-:S02]  /*1530*/  IMAD.IADD R18, R18, 0x1, R15 ;  /* 0x0000000112127824 */ /* 0x000fc400078e020f */
[----:B------:R-:W-:Y:S02]  /*1540*/  VIADD R26, R26, UR5 ;  /* 0x000000051a1a7c36 */ /* 0x000fe40008000000 */
[C---:B------:R-:W-:Y:S02]  /*1550*/  IMAD R28, R13.reuse, UR13, R16 ;  /* 0x0000000d0d1c7c24 */ /* 0x040fe4000f8e0210 */
[C---:B------:R-:W-:Y:S02]  /*1560*/  IMAD R17, R13.reuse, UR13, R18 ;  /* 0x0000000d0d117c24 */ /* 0x040fe4000f8e0212 */
[----:B-1----:R-:W-:-:S07]  /*1570*/  IMAD R19, R13, UR13, R20 ;  /* 0x0000000d0d137c24 */ /* 0x002fce000f8e0214 */
.L_x_30:
[----:B------:R-:W0:Y:S01]  /*1580*/  LDC R21, c[0x0][0x380] ;  /* 0x0000e000ff157b82 */ /* 0x000e220000000800 */
[C---:B------:R-:W-:Y:S01]  /*1590*/  VIMNMX R14, PT, PT, R13.reuse, R12, !PT ;  /* 0x0000000c0d0e7248 */ /* 0x040fe20007fe0100 */
[----:B------:R-:W-:Y:S01]  /*15a0*/  BSSY.RECONVERGENT B1, `(.L_x_22) ;  /* 0x0000023000017945 */ /* 0x000fe20003800200 */
[----:B------:R-:W-:Y:S02]  /*15b0*/  VIMNMX R15, PT, PT, R13, R16, !PT ;  /* 0x000000100d0f7248 */ /* 0x000fe40007fe0100 */
[-C--:B0-----:R-:W-:Y:S02]  /*15c0*/  ISETP.GE.AND P3, PT, R14, R21.reuse, PT ;  /* 0x000000150e00720c */ /* 0x081fe40003f66270 */
[----:B------:R-:W-:Y:S02]  /*15d0*/  ISETP.GE.AND P2, PT, R15, R21, PT ;  /* 0x000000150f00720c */ /* 0x000fe40003f46270 */
[C---:B------:R-:W-:Y:S02]  /*15e0*/  VIMNMX R14, PT, PT, R13.reuse, R20, !PT ;  /* 0x000000140d0e7248 */ /* 0x040fe40007fe0100 */
[----:B------:R-:W-:-:S02]  /*15f0*/  VIMNMX R15, PT, PT, R13, R18, !PT ;  /* 0x000000120d0f7248 */ /* 0x000fc40007fe0100 */
[-C--:B------:R-:W-:Y:S02]  /*1600*/  ISETP.GE.AND P1, PT, R14, R21.reuse, PT ;  /* 0x000000150e00720c */ /* 0x080fe40003f26270 */
[----:B------:R-:W-:-:S03]  /*1610*/  ISETP.GE.AND P0, PT, R15, R21, PT ;  /* 0x000000150f00720c */ /* 0x000fc60003f06270 */
[----:B------:R-:W-:Y:S10]  /*1620*/  @P3 BRA `(.L_x_23) ;  /* 0x0000000000683947 */ /* 0x000ff40003800000 */
[----:B------:R-:W0:Y:S04]  /*1630*/  LDS.U8 R15, [R26+-0x6] ;  /* 0xfffffa001a0f7984 */ /* 0x000e280000000000 */
[----:B------:R-:W1:Y:S04]  /*1640*/  LDS.U8 R14, [R26+-0x1] ;  /* 0xffffff001a0e7984 */ /* 0x000e680000000000 */
[----:B------:R-:W2:Y:S04]  /*1650*/  LDS.U8 R21, [R26] ;  /* 0x000000001a157984 */ /* 0x000ea80000000000 */
[----:B------:R-:W3:Y:S04]  /*1660*/  LDS.U8 R23, [R26+0x6] ;  /* 0x000006001a177984 */ /* 0x000ee80000000000 */
[----:B------:R-:W4:Y:S01]  /*1670*/  LDS.U8 R25, [R26+0x1] ;  /* 0x000001001a197984 */ /* 0x000f220000000000 */
[----:B0-----:R-:W-:Y:S01]  /*1680*/  ISETP.NE.AND P4, PT, R15, 0x2a, PT ;  /* 0x0000002a0f00780c */ /* 0x001fe20003f85270 */
[----:B------:R-:W-:Y:S01]  /*1690*/  IMAD.MOV.U32 R15, RZ, RZ, 0x2 ;  /* 0x00000002ff0f7424 */ /* 0x000fe200078e00ff */
[----:B-1----:R-:W-:-:S02]  /*16a0*/  ISETP.NE.AND P5, PT, R14, 0x2a, PT ;  /* 0x0000002a0e00780c */ /* 0x002fc40003fa5270 */
[----:B------:R-:W-:Y:S02]  /*16b0*/  SEL R14, RZ, 0x1, P4 ;  /* 0x00000001ff0e7807 */ /* 0x000fe40002000000 */
[----:B--2---:R-:W-:-:S07]  /*16c0*/  ISETP.NE.AND P3, PT, R21, 0x2a, PT ;  /* 0x0000002a1500780c */ /* 0x004fce0003f65270 */
[----:B------:R-:W-:Y:S01]  /*16d0*/  @P4 IMAD.MOV R15, RZ, RZ, 0x1 ;  /* 0x00000001ff0f4424 */ /* 0x000fe200078e02ff */
[----:B---3--:R-:W-:Y:S01]  /*16e0*/  ISETP.NE.AND P4, PT, R23, 0x2a, PT ;  /* 0x0000002a1700780c */ /* 0x008fe20003f85270 */
[----:B------:R-:W-:-:S04]  /*16f0*/  @P5 IMAD.MOV R15, RZ, RZ, R14 ;  /* 0x000000ffff0f5224 */ /* 0x000fc800078e020e */
[----:B------:R-:W-:Y:S02]  /*1700*/  VIADD R14, R15, 0x1 ;  /* 0x000000010f0e7836 */ /* 0x000fe40000000000 */
[----:B------:R-:W-:Y:S01]  /*1710*/  @P3 IMAD.MOV R14, RZ, RZ, R15 ;  /* 0x000000ffff0e3224 */ /* 0x000fe200078e020f */
[----:B----4-:R-:W-:-:S04]  /*1720*/  ISETP.NE.AND P3, PT, R25, 0x2a, PT ;  /* 0x0000002a1900780c */ /* 0x010fc80003f65270 */
[----:B------:R-:W-:Y:S01]  /*1730*/  IADD3 R15, PT, PT, R14, 0x1, RZ ;  /* 0x000000010e0f7810 */ /* 0x000fe20007ffe0ff */
[----:B------:R-:W-:Y:S01]  /*1740*/  @P4 IMAD.MOV R15, RZ, RZ, R14 ;  /* 0x000000ffff0f4224 */ /* 0x000fe200078e020e */
[----:B------:R-:W-:-:S03]  /*1750*/  IADD3 R14, P4, PT, R24, UR14, RZ ;  /* 0x0000000e180e7c10 */ /* 0x000fc6000ff9e0ff */
[----:B------:R-:W-:-:S04]  /*1760*/  VIADD R21, R15, 0x1 ;  /* 0x000000010f157836 */ /* 0x000fc80000000000 */
[----:B------:R-:W-:Y:S01]  /*1770*/  @P3 IMAD.MOV R21, RZ, RZ, R15 ;  /* 0x000000ffff153224 */ /* 0x000fe200078e020f */
[----:B------:R-:W-:-:S04]  /*1780*/  LEA.HI.X.SX32 R15, R24, UR15, 0x1, P4 ;  /* 0x0000000f180f7c11 */ /* 0x000fc8000a0f0eff */
[----:B------:R-:W-:Y:S01]  /*1790*/  ISETP.GT.U32.AND P3, PT, R21, 0x2, PT ;  /* 0x000000021500780c */ /* 0x000fe20003f64070 */
[----:B------:R-:W-:-:S05]  /*17a0*/  IMAD.MOV.U32 R21, RZ, RZ, 0x60 ;  /* 0x00000060ff157424 */ /* 0x000fca00078e00ff */
[----:B------:R-:W-:-:S05]  /*17b0*/  SEL R21, R21, 0x2a, !P3 ;  /* 0x0000002a15157807 */ /* 0x000fca0005800000 */
[----:B------:R0:W-:Y:S02]  /*17c0*/  STG.E.U8 desc[UR10][R14.64], R21 ;  /* 0x000000150e007986 */ /* 0x0001e4000c10110a */
.L_x_23:
[----:B------:R-:W-:Y:S05]  /*17d0*/  BSYNC.RECONVERGENT B1 ;  /* 0x0000000000017941 */ /* 0x000fea0003800200 */
.L_x_22:
[----:B------:R-:W-:Y:S04]  /*17e0*/  BSSY.RECONVERGENT B1, `(.L_x_24) ;  /* 0x000001c000017945 */ /* 0x000fe80003800200 */
[----:B------:R-:W-:Y:S05]  /*17f0*/  @P2 BRA `(.L_x_25) ;  /* 0x0000000000682947 */ /* 0x000fea0003800000 */
[----:B0-----:R-:W0:Y:S04]  /*1800*/  LDS.U8 R15, [R26+UR9+-0x6] ;  /* 0xfffffa091a0f7984 */ /* 0x001e280008000000 */
[----:B------:R-:W1:Y:S04]  /*1810*/  LDS.U8 R14, [R26+UR9+-0x1] ;  /* 0xffffff091a0e7984 */ /* 0x000e680008000000 */
[----:B------:R-:W2:Y:S04]  /*1820*/  LDS.U8 R21, [R26+UR9] ;  /* 0x000000091a157984 */ /* 0x000ea80008000000 */
[----:B------:R-:W3:Y:S04]  /*1830*/  LDS.U8 R23, [R26+UR9+0x6] ;  /* 0x000006091a177984 */ /* 0x000ee80008000000 */
[----:B------:R-:W4:Y:S01]  /*1840*/  LDS.U8 R25, [R26+UR9+0x1] ;  /* 0x000001091a197984 */ /* 0x000f220008000000 */
[----:B0-----:R-:W-:Y:S01]  /*1850*/  ISETP.NE.AND P2, PT, R15, 0x2a, PT ;  /* 0x0000002a0f00780c */ /* 0x001fe20003f45270 */
[----:B------:R-:W-:Y:S01]  /*1860*/  IMAD.MOV.U32 R15, RZ, RZ, 0x2 ;  /* 0x00000002ff0f7424 */ /* 0x000fe200078e00ff */
[----:B-1----:R-:W-:-:S02]  /*1870*/  ISETP.NE.AND P3, PT, R14, 0x2a, PT ;  /* 0x0000002a0e00780c */ /* 0x002fc40003f65270 */
[----:B------:R-:W-:Y:S02]  /*1880*/  SEL R14, RZ, 0x1, P2 ;  /* 0x00000001ff0e7807 */ /* 0x000fe40001000000 */
[----:B--2---:R-:W-:-:S07]  /*1890*/  ISETP.NE.AND P4, PT, R21, 0x2a, PT ;  /* 0x0000002a1500780c */ /* 0x004fce0003f85270 */
[----:B------:R-:W-:Y:S01]  /*18a0*/  @P2 IMAD.MOV R15, RZ, RZ, 0x1 ;  /* 0x00000001ff0f2424 */ /* 0x000fe200078e02ff */
[----:B---3--:R-:W-:Y:S01]  /*18b0*/  ISETP.NE.AND P2, PT, R23, 0x2a, PT ;  /* 0x0000002a1700780c */ /* 0x008fe20003f45270 */
[----:B------:R-:W-:Y:S01]  /*18c0*/  @P3 IMAD.MOV R15, RZ, RZ, R14 ;  /* 0x000000ffff0f3224 */ /* 0x000fe200078e020e */
[----:B----4-:R-:W-:-:S04]  /*18d0*/  ISETP.NE.AND P3, PT, R25, 0x2a, PT ;  /* 0x0000002a1900780c */ /* 0x010fc80003f65270 */
[----:B------:R-:W-:Y:S01]  /*18e0*/  IADD3 R14, PT, PT, R15, 0x1, RZ ;  /* 0x000000010f0e7810 */ /* 0x000fe20007ffe0ff */
[----:B------:R-:W-:-:S04]  /*18f0*/  @P4 IMAD.MOV R14, RZ, RZ, R15 ;  /* 0x000000ffff0e4224 */ /* 0x000fc800078e020f */
[----:B------:R-:W-:Y:S02]  /*1900*/  VIADD R15, R14, 0x1 ;  /* 0x000000010e0f7836 */ /* 0x000fe40000000000 */
[----:B------:R-:W-:-:S04]  /*1910*/  @P2 IMAD.MOV R15, RZ, RZ, R14 ;  /* 0x000000ffff0f2224 */ /* 0x000fc800078e020e */
[----:B------:R-:W-:Y:S02]  /*1920*/  VIADD R21, R15, 0x1 ;  /* 0x000000010f157836 */ /* 0x000fe40000000000 */
[----:B------:R-:W-:Y:S01]  /*1930*/  @P3 IMAD.MOV R21, RZ, RZ, R15 ;  /* 0x000000ffff153224 */ /* 0x000fe200078e020f */
[----:B------:R-:W-:-:S04]  /*1940*/  IADD3 R14, P3, PT, R28, UR14, RZ ;  /* 0x0000000e1c0e7c10 */ /* 0x000fc8000ff7e0ff */
[----:B------:R-:W-:Y:S01]  /*1950*/  ISETP.GT.U32.AND P2, PT, R21, 0x2, PT ;  /* 0x000000021500780c */ /* 0x000fe20003f44070 */
[----:B------:R-:W-:Y:S01]  /*1960*/  IMAD.MOV.U32 R21, RZ, RZ, 0x60 ;  /* 0x00000060ff157424 */ /* 0x000fe200078e00ff */
[----:B------:R-:W-:-:S04]  /*1970*/  LEA.HI.X.SX32 R15, R28, UR15, 0x1, P3 ;  /* 0x0000000f1c0f7c11 */ /* 0x000fc800098f0eff */
[----:B------:R-:W-:-:S05]  /*1980*/  SEL R21, R21, 0x2a, !P2 ;  /* 0x0000002a15157807 */ /* 0x000fca0005000000 */
[----:B------:R1:W-:Y:S02]  /*1990*/  STG.E.U8 desc[UR10][R14.64], R21 ;  /* 0x000000150e007986 */ /* 0x0003e4000c10110a */
.L_x_25:
[----:B------:R-:W-:Y:S05]  /*19a0*/  BSYNC.RECONVERGENT B1 ;  /* 0x0000000000017941 */ /* 0x000fea0003800200 */
.L_x_24:
[----:B------:R-:W-:Y:S04]  /*19b0*/  BSSY.RECONVERGENT B1, `(.L_x_26) ;  /* 0x000001c000017945 */ /* 0x000fe80003800200 */
[----:B------:R-:W-:Y:S05]  /*19c0*/  @P1 BRA `(.L_x_27) ;  /* 0x0000000000681947 */ /* 0x000fea0003800000 */
[----:B01----:R-:W0:Y:S04]  /*19d0*/  LDS.U8 R15, [R26+UR12+-0x6] ;  /* 0xfffffa0c1a0f7984 */ /* 0x003e280008000000 */
        /* <DEDUP_REMOVED lines=9> */
[----:B------:R-:W-:Y:S02]  /*1a70*/  @P1 IADD3 R15, PT, PT, RZ, 0x1, RZ ;  /* 0x00000001ff0f1810 */ /* 0x000fe40007ffe0ff */
[----:B---3--:R-:W-:Y:S01]  /*1a80*/  ISETP.NE.AND P1, PT, R23, 0x2a, PT ;  /* 0x0000002a1700780c */ /* 0x008fe20003f25270 */
[----:B------:R-:W-:Y:S01]  /*1a90*/  @P2 IMAD.MOV R15, RZ, RZ, R14 ;  /* 0x000000ffff0f2224 */ /* 0x000fe200078e020e */
[----:B----4-:R-:W-:-:S03]  /*1aa0*/  ISETP.NE.AND P2, PT, R25, 0x2a, PT ;  /* 0x0000002a1900780c */ /* 0x010fc60003f45270 */
[----:B------:R-:W-:Y:S02]  /*1ab0*/  VIADD R14, R15, 0x1 ;  /* 0x000000010f0e7836 */ /* 0x000fe40000000000 */
[----:B------:R-:W-:-:S04]  /*1ac0*/  @P3 IMAD.MOV R14, RZ, RZ, R15 ;  /* 0x000000ffff0e3224 */ /* 0x000fc800078e020f */
[----:B------:R-:W-:Y:S02]  /*1ad0*/  VIADD R15, R14, 0x1 ;  /* 0x000000010e0f7836 */ /* 0x000fe40000000000 */
[----:B------:R-:W-:-:S04]  /*1ae0*/  @P1 IMAD.MOV R15, RZ, RZ, R14 ;  /* 0x000000ffff0f1224 */ /* 0x000fc800078e020e */
[----:B------:R-:W-:Y:S02]  /*1af0*/  VIADD R21, R15, 0x1 ;  /* 0x000000010f157836 */ /* 0x000fe40000000000 */
[----:B------:R-:W-:Y:S01]  /*1b00*/  @P2 IMAD.MOV R21, RZ, RZ, R15 ;  /* 0x000000ffff152224 */ /* 0x000fe200078e020f */
[----:B------:R-:W-:-:S04]  /*1b10*/  IADD3 R14, P2, PT, R19, UR14, RZ ;  /* 0x0000000e130e7c10 */ /* 0x000fc8000ff5e0ff */
[----:B------:R-:W-:Y:S01]  /*1b20*/  ISETP.GT.U32.AND P1, PT, R21, 0x2, PT ;  /* 0x000000021500780c */ /* 0x000fe20003f24070 */
[----:B------:R-:W-:Y:S01]  /*1b30*/  HFMA2 R21, -RZ, RZ, 0, 5.7220458984375e-06 ;  /* 0x00000060ff157431 */ /* 0x000fe200000001ff */
[----:B------:R-:W-:-:S04]  /*1b40*/  LEA.HI.X.SX32 R15, R19, UR15, 0x1, P2 ;  /* 0x0000000f130f7c11 */ /* 0x000fc800090f0eff */
[----:B------:R-:W-:-:S05]  /*1b50*/  SEL R21, R21, 0x2a, !P1 ;  /* 0x0000002a15157807 */ /* 0x000fca0004800000 */
[----:B------:R2:W-:Y:S02]  /*1b60*/  STG.E.U8 desc[UR10][R14.64], R21 ;  /* 0x000000150e007986 */ /* 0x0005e4000c10110a */
.L_x_27:
[----:B------:R-:W-:Y:S05]  /*1b70*/  BSYNC.RECONVERGENT B1 ;  /* 0x0000000000017941 */ /* 0x000fea0003800200 */
.L_x_26:
[----:B------:R-:W-:Y:S04]  /*1b80*/  BSSY.RECONVERGENT B1, `(.L_x_28) ;  /* 0x000001d000017945 */ /* 0x000fe80003800200 */
[----:B------:R-:W-:Y:S05]  /*1b90*/  @P0 BRA `(.L_x_29) ;  /* 0x00000000006c0947 */ /* 0x000fea0003800000 */
[----:B012---:R-:W-:-:S05]  /*1ba0*/  IMAD R14, R5, 0x3, R26 ;  /* 0x00000003050e7824 */ /* 0x007fca00078e021a */
[----:B------:R-:W0:Y:S04]  /*1bb0*/  LDS.U8 R23, [R14+-0x6] ;  /* 0xfffffa000e177984 */ /* 0x000e280000000000 */
[----:B------:R-:W1:Y:S04]  /*1bc0*/  LDS.U8 R15, [R14+-0x1] ;  /* 0xffffff000e0f7984 */ /* 0x000e680000000000 */
[----:B------:R-:W2:Y:S04]  /*1bd0*/  LDS.U8 R21, [R14] ;  /* 0x000000000e157984 */ /* 0x000ea80000000000 */
[----:B------:R-:W3:Y:S01]  /*1be0*/  LDS.U8 R25, [R14+0x1] ;  /* 0x000001000e197984 */ /* 0x000ee20000000000 */
[----:B0-----:R-:W-:-:S03]  /*1bf0*/  ISETP.NE.AND P0, PT, R23, 0x2a, PT ;  /* 0x0000002a1700780c */ /* 0x001fc60003f05270 */
[----:B------:R0:W4:Y:S01]  /*1c00*/  LDS.U8 R23, [R14+0x6] ;  /* 0x000006000e177984 */ /* 0x0001220000000000 */
[----:B-1----:R-:W-:Y:S02]  /*1c10*/  ISETP.NE.AND P1, PT, R15, 0x2a, PT ;  /* 0x0000002a0f00780c */ /* 0x002fe40003f25270 */
[----:B------:R-:W-:Y:S02]  /*1c20*/  SEL R15, RZ, 0x1, P0 ;  /* 0x00000001ff0f7807 */ /* 0x000fe40000000000 */
[----:B--2---:R-:W-:Y:S01]  /*1c30*/  ISETP.NE.AND P2, PT, R21, 0x2a, PT ;  /* 0x0000002a1500780c */ /* 0x004fe20003f45270 */
[----:B------:R-:W-:-:S04]  /*1c40*/  IMAD.MOV.U32 R21, RZ, RZ, 0x2 ;  /* 0x00000002ff157424 */ /* 0x000fc800078e00ff */
[----:B------:R-:W-:-:S04]  /*1c50*/  @P0 IMAD.MOV R21, RZ, RZ, 0x1 ;  /* 0x00000001ff150424 */ /* 0x000fc800078e02ff */
[----:B------:R-:W-:Y:S01]  /*1c60*/  @P1 IMAD.MOV R21, RZ, RZ, R15 ;  /* 0x000000ffff151224 */ /* 0x000fe200078e020f */
[----:B---3--:R-:W-:-:S03]  /*1c70*/  ISETP.NE.AND P1, PT, R25, 0x2a, PT ;  /* 0x0000002a1900780c */ /* 0x008fc60003f25270 */
[----:B------:R-:W-:Y:S02]  /*1c80*/  VIADD R15, R21, 0x1 ;  /* 0x00000001150f7836 */ /* 0x000fe40000000000 */
[----:B------:R-:W-:Y:S02]  /*1c90*/  @P2 IMAD.MOV R15, RZ, RZ, R21 ;  /* 0x000000ffff0f2224 */ /* 0x000fe400078e0215 */
[----:B------:R-:W-:Y:S02]  /*1ca0*/  IMAD.MOV.U32 R21, RZ, RZ, 0x60 ;  /* 0x00000060ff157424 */ /* 0x000fe400078e00ff */
[----:B0-----:R-:W-:Y:S01]  /*1cb0*/  VIADD R14, R15, 0x1 ;  /* 0x000000010f0e7836 */ /* 0x001fe20000000000 */
[----:B----4-:R-:W-:-:S13]  /*1cc0*/  ISETP.NE.AND P0, PT, R23, 0x2a, PT ;  /* 0x0000002a1700780c */ /* 0x010fda0003f05270 */
[----:B------:R-:W-:-:S05]  /*1cd0*/  @P0 IMAD.MOV R14, RZ, RZ, R15 ;  /* 0x000000ffff0e0224 */ /* 0x000fca00078e020f */
[----:B------:R-:W-:Y:S01]  /*1ce0*/  IADD3 R15, PT, PT, R14, 0x1, RZ ;  /* 0x000000010e0f7810 */ /* 0x000fe20007ffe0ff */
[----:B------:R-:W-:Y:S01]  /*1cf0*/  @P1 IMAD.MOV R15, RZ, RZ, R14 ;  /* 0x000000ffff0f1224 */ /* 0x000fe200078e020e */
[----:B------:R-:W-:-:S04]  /*1d00*/  IADD3 R14, P1, PT, R17, UR14, RZ ;  /* 0x0000000e110e7c10 */ /* 0x000fc8000ff3e0ff */
[----:B------:R-:W-:Y:S02]  /*1d10*/  ISETP.GT.U32.AND P0, PT, R15, 0x2, PT ;  /* 0x000000020f00780c */ /* 0x000fe40003f04070 */
[----:B------:R-:W-:Y:S02]  /*1d20*/  LEA.HI.X.SX32 R15, R17, UR15, 0x1, P1 ;  /* 0x0000000f110f7c11 */ /* 0x000fe400088f0eff */
[----:B------:R-:W-:-:S05]  /*1d30*/  SEL R21, R21, 0x2a, !P0 ;  /* 0x0000002a15157807 */ /* 0x000fca0004000000 */
[----:B------:R3:W-:Y:S04]  /*1d40*/  STG.E.U8 desc[UR10][R14.64], R21 ;  /* 0x000000150e007986 */ /* 0x0007e8000c10110a */
.L_x_29:
[----:B------:R-:W-:Y:S05]  /*1d50*/  BSYNC.RECONVERGENT B1 ;  /* 0x0000000000017941 */ /* 0x000fea0003800200 */
.L_x_28:
[C---:B------:R-:W-:Y:S01]  /*1d60*/  IMAD R22, R5.reuse, 0x4, R22 ;  /* 0x0000000405167824 */ /* 0x040fe200078e0216 */
[C---:B------:R-:W-:Y:S01]  /*1d70*/  LEA R18, R5.reuse, R18, 0x2 ;  /* 0x0000001205127211 */ /* 0x040fe200078e10ff */
[C---:B------:R-:W-:Y:S02]  /*1d80*/  IMAD R12, R5.reuse, 0x4, R12 ;  /* 0x00000004050c7824 */ /* 0x040fe400078e020c */
[----:B0123--:R-:W-:Y:S02]  /*1d90*/  VIADD R14, R22, 0xfffffffa ;  /* 0xfffffffa160e7836 */ /* 0x00ffe40000000000 */
[C---:B------:R-:W-:Y:S02]  /*1da0*/  IMAD R24, R5.reuse, 0x4, R24 ;  /* 0x0000000405187824 */ /* 0x040fe400078e0218 */
[C---:B------:R-:W-:Y:S01]  /*1db0*/  IMAD R17, R5.reuse, 0x4, R17 ;  /* 0x0000000405117824 */ /* 0x040fe200078e0211 */
[----:B------:R-:W-:Y:S01]  /*1dc0*/  ISETP.GE.U32.AND P0, PT, R14, UR12, PT ;  /* 0x0000000c0e007c0c */ /* 0x000fe2000bf06070 */
[----:B------:R-:W-:-:S02]  /*1dd0*/  IMAD R26, R5, 0x4, R26 ;  /* 0x00000004051a7824 */ /* 0x000fc400078e021a */
[C---:B------:R-:W-:Y:S02]  /*1de0*/  IMAD R19, R5.reuse, 0x4, R19 ;  /* 0x0000000405137824 */ /* 0x040fe400078e0213 */
[C---:B------:R-:W-:Y:S02]  /*1df0*/  IMAD R20, R5.reuse, 0x4, R20 ;  /* 0x0000000405147824 */ /* 0x040fe400078e0214 */
[C---:B------:R-:W-:Y:S02]  /*1e00*/  IMAD R28, R5.reuse, 0x4, R28 ;  /* 0x00000004051c7824 */ /* 0x040fe400078e021c */
[----:B------:R-:W-:-:S04]  /*1e10*/  IMAD R16, R5, 0x4, R16 ;  /* 0x0000000405107824 */ /* 0x000fc800078e0210 */
[----:B------:R-:W-:Y:S05]  /*1e20*/  @!P0 BRA `(.L_x_30) ;  /* 0xfffffff400d48947 */ /* 0x000fea000383ffff */
.L_x_15:
[----:B------:R-:W-:Y:S05]  /*1e30*/  BSYNC.RECONVERGENT B0 ;  /* 0x0000000000007941 */ /* 0x000fea0003800200 */
.L_x_14:
[----:B------:R-:W-:-:S05]  /*1e40*/  IMAD.IADD R0, R3, 0x1, R0 ;  /* 0x0000000103007824 */ /* 0x000fca00078e0200 */
[----:B------:R-:W-:-:S13]  /*1e50*/  ISETP.GE.U32.AND P0, PT, R0, R7, PT ;  /* 0x000000070000720c */ /* 0x000fda0003f06070 */
[----:B------:R-:W-:Y:S05]  /*1e60*/  @!P0 BRA `(.L_x_31) ;  /* 0xffffffec00788947 */ /* 0x000fea000383ffff */
[----:B------:R-:W-:Y:S05]  /*1e70*/  EXIT ;  /* 0x000000000000794d */ /* 0x000fea0003800000 */
.L_x_32:
[----:B------:R-:W-:-:S00]  /*1e80*/  BRA `(.L_x_32) ;  /* 0xfffffffc00fc7947 */ /* 0x000fc0000383ffff */
[----:B------:R-:W-:-:S00]  /*1e90*/  NOP ;  /* 0x0000000000007918 */ /* 0x000fc00000000000 */
        /* <DEDUP_REMOVED lines=14> */
.L_x_33:


//--------------------- .nv.shared._Z21updateIsingModelGPUV3iPc --------------------------
	.section	.nv.shared._Z21updateIsingModelGPUV3iPc,"aw",@nobits
	.sectionflags	@""
.nv.shared._Z21updateIsingModelGPUV3iPc:
	.zero		1060


//--------------------- .nv.shared.reserved.0     --------------------------
	.section	.nv.shared.reserved.0,"aw",@nobits
	.weak		__nv_reservedSMEM_offset_0_alias
	.size		__nv_reservedSMEM_offset_0_alias, 0, 64
	.other		__nv_reservedSMEM_offset_0_alias,@"STO_CUDA_RESERVED_SHARED STV_DEFAULT"
__nv_reservedSMEM_offset_0_alias:
	.zero		0
	.zero		64


//--------------------- .nv.constant0._Z21updateIsingModelGPUV3iPc --------------------------
	.section	.nv.constant0._Z21updateIsingModelGPUV3iPc,"a",@progbits
	.sectionflags	@""
	.align	4
.nv.constant0._Z21updateIsingModelGPUV3iPc:
	.zero		912


//--------------------- SYMBOLS --------------------------

	.type		.nv.reservedSmem.offset0,@object
	.size		.nv.reservedSmem.offset0,0x4
	.type		.nv.reservedSmem.cap,@object
	.size		.nv.reservedSmem.cap,0x4
